//
// Generated by NVIDIA NVVM Compiler
//
// Compiler Build ID: CL-36424714
// Cuda compilation tools, release 13.0, V13.0.88
// Based on NVVM 20.0.0
//

.version 9.0
.target sm_100
.address_size 64

	// .globl	_Z8best_batiPfS_iS_S_Pi
.extern .func  (.param .b32 func_retval0) vprintf
(
	.param .b64 vprintf_param_0,
	.param .b64 vprintf_param_1
)
;
.global .align 4 .b8 precalc_xorwow_matrix[102400];
.global .align 4 .b8 precalc_xorwow_offset_matrix[102400];
.global .align 4 .b8 mrg32k3aM1[2304];
.global .align 4 .b8 mrg32k3aM2[2304];
.global .align 4 .b8 mrg32k3aM1SubSeq[2016];
.global .align 4 .b8 mrg32k3aM2SubSeq[2016];
.global .align 4 .b8 mrg32k3aM1Seq[2304];
.global .align 4 .b8 mrg32k3aM2Seq[2304];
.const .align 8 .b8 __cr_lgamma_table[72];
.global .align 1 .b8 $str[14] = {37, 102, 32, 45, 32, 37, 100, 32, 45, 32, 37, 100, 10};
.global .align 1 .b8 $str$1[9] = {37, 102, 32, 45, 32, 37, 100, 10};
.global .align 4 .b8 __cudart_i2opi_f[24] = {65, 144, 67, 60, 153, 149, 98, 219, 192, 221, 52, 245, 209, 87, 39, 252, 41, 21, 68, 78, 110, 131, 249, 162};

.visible .entry _Z8best_batiPfS_iS_S_Pi(
	.param .u32 _Z8best_batiPfS_iS_S_Pi_param_0,
	.param .u64 .ptr .align 1 _Z8best_batiPfS_iS_S_Pi_param_1,
	.param .u64 .ptr .align 1 _Z8best_batiPfS_iS_S_Pi_param_2,
	.param .u32 _Z8best_batiPfS_iS_S_Pi_param_3,
	.param .u64 .ptr .align 1 _Z8best_batiPfS_iS_S_Pi_param_4,
	.param .u64 .ptr .align 1 _Z8best_batiPfS_iS_S_Pi_param_5,
	.param .u64 .ptr .align 1 _Z8best_batiPfS_iS_S_Pi_param_6
)
{
	.local .align 16 .b8 	__local_depot0[16];
	.reg .b64 	%SP;
	.reg .b64 	%SPL;
	.reg .pred 	%p<15>;
	.reg .b32 	%r<79>;
	.reg .b32 	%f<36>;
	.reg .b64 	%rd<183>;
	.reg .b64 	%fd<2>;

	mov.u64 	%SPL, __local_depot0;
	cvta.local.u64 	%SP, %SPL;
	ld.param.u32 	%r6, [_Z8best_batiPfS_iS_S_Pi_param_0];
	ld.param.u64 	%rd30, [_Z8best_batiPfS_iS_S_Pi_param_1];
	ld.param.u64 	%rd31, [_Z8best_batiPfS_iS_S_Pi_param_2];
	ld.param.u32 	%r7, [_Z8best_batiPfS_iS_S_Pi_param_3];
	ld.param.u64 	%rd32, [_Z8best_batiPfS_iS_S_Pi_param_4];
	ld.param.u64 	%rd33, [_Z8best_batiPfS_iS_S_Pi_param_5];
	ld.param.u64 	%rd34, [_Z8best_batiPfS_iS_S_Pi_param_6];
	cvta.to.global.u64 	%rd1, %rd32;
	cvta.to.global.u64 	%rd2, %rd33;
	cvta.to.global.u64 	%rd3, %rd34;
	cvta.to.global.u64 	%rd35, %rd31;
	cvta.to.global.u64 	%rd36, %rd30;
	mov.u32 	%r8, %tid.x;
	mov.u32 	%r9, %ctaid.x;
	mov.u32 	%r10, %ntid.x;
	mad.lo.s32 	%r1, %r9, %r10, %r8;
	mul.wide.s32 	%rd37, %r1, 4;
	add.s64 	%rd38, %rd36, %rd37;
	ld.global.f32 	%f5, [%rd38];
	add.s64 	%rd4, %rd35, %rd37;
	st.global.f32 	[%rd4], %f5;
	and.b32  	%r11, %r1, 1;
	setp.eq.b32 	%p1, %r11, 1;
	@%p1 bra 	$L__BB0_6;
	add.u64 	%rd39, %SP, 0;
	add.u64 	%rd5, %SPL, 0;
	add.s64 	%rd6, %rd3, %rd37;
	mov.b32 	%r78, 2;
$L__BB0_2:
	bar.sync 	0;
	shr.u32 	%r3, %r78, 1;
	add.s32 	%r4, %r3, %r1;
	setp.ge.s32 	%p2, %r4, %r7;
	@%p2 bra 	$L__BB0_6;
	ld.global.f32 	%f35, [%rd4];
	mul.wide.u32 	%rd41, %r3, 4;
	add.s64 	%rd42, %rd4, %rd41;
	ld.global.f32 	%f2, [%rd42];
	setp.leu.f32 	%p3, %f35, %f2;
	@%p3 bra 	$L__BB0_5;
	st.global.f32 	[%rd4], %f2;
	st.global.u32 	[%rd6], %r4;
	ld.global.f32 	%f35, [%rd4];
$L__BB0_5:
	cvt.f64.f32 	%fd1, %f35;
	st.local.f64 	[%rd5], %fd1;
	st.local.v2.u32 	[%rd5+8], {%r1, %r4};
	mov.u64 	%rd43, $str;
	cvta.global.u64 	%rd44, %rd43;
	{ // callseq 0, 0
	.param .b64 param0;
	st.param.b64 	[param0], %rd44;
	.param .b64 param1;
	st.param.b64 	[param1], %rd39;
	.param .b32 retval0;
	call.uni (retval0), 
	vprintf, 
	(
	param0, 
	param1
	);
	ld.param.b32 	%r13, [retval0];
	} // callseq 0
	shl.b32 	%r78, %r78, 1;
	add.s32 	%r15, %r78, -1;
	and.b32  	%r16, %r15, %r1;
	setp.eq.s32 	%p4, %r16, 0;
	@%p4 bra 	$L__BB0_2;
$L__BB0_6:
	bar.sync 	0;
	setp.ne.s32 	%p5, %r1, 0;
	@%p5 bra 	$L__BB0_20;
	cvt.s64.s32 	%rd7, %r6;
	setp.eq.s32 	%p6, %r6, 0;
	@%p6 bra 	$L__BB0_20;
	add.s64 	%rd47, %rd7, -1;
	setp.lt.u64 	%p7, %rd47, 15;
	mov.b64 	%rd178, 0;
	@%p7 bra 	$L__BB0_11;
	and.b64  	%rd178, %rd7, -16;
	add.s64 	%rd9, %rd2, 60;
	add.s64 	%rd174, %rd1, 32;
	mov.b64 	%rd176, 0;
	mov.u64 	%rd175, %rd178;
$L__BB0_10:
	.pragma "nounroll";
	ld.global.u32 	%r17, [%rd3];
	mul.lo.s32 	%r18, %r17, %r6;
	cvt.s64.s32 	%rd49, %r18;
	add.s64 	%rd50, %rd176, %rd49;
	shl.b64 	%rd51, %rd50, 2;
	add.s64 	%rd52, %rd9, %rd51;
	ld.global.f32 	%f6, [%rd52+-60];
	st.global.f32 	[%rd174+-32], %f6;
	ld.global.u32 	%r19, [%rd3];
	mul.lo.s32 	%r20, %r19, %r6;
	cvt.s64.s32 	%rd53, %r20;
	add.s64 	%rd54, %rd176, %rd53;
	shl.b64 	%rd55, %rd54, 2;
	add.s64 	%rd56, %rd9, %rd55;
	ld.global.f32 	%f7, [%rd56+-56];
	st.global.f32 	[%rd174+-28], %f7;
	ld.global.u32 	%r21, [%rd3];
	mul.lo.s32 	%r22, %r21, %r6;
	cvt.s64.s32 	%rd57, %r22;
	add.s64 	%rd58, %rd176, %rd57;
	shl.b64 	%rd59, %rd58, 2;
	add.s64 	%rd60, %rd9, %rd59;
	ld.global.f32 	%f8, [%rd60+-52];
	st.global.f32 	[%rd174+-24], %f8;
	ld.global.u32 	%r23, [%rd3];
	mul.lo.s32 	%r24, %r23, %r6;
	cvt.s64.s32 	%rd61, %r24;
	add.s64 	%rd62, %rd176, %rd61;
	shl.b64 	%rd63, %rd62, 2;
	add.s64 	%rd64, %rd9, %rd63;
	ld.global.f32 	%f9, [%rd64+-48];
	st.global.f32 	[%rd174+-20], %f9;
	ld.global.u32 	%r25, [%rd3];
	mul.lo.s32 	%r26, %r25, %r6;
	cvt.s64.s32 	%rd65, %r26;
	add.s64 	%rd66, %rd176, %rd65;
	shl.b64 	%rd67, %rd66, 2;
	add.s64 	%rd68, %rd9, %rd67;
	ld.global.f32 	%f10, [%rd68+-44];
	st.global.f32 	[%rd174+-16], %f10;
	ld.global.u32 	%r27, [%rd3];
	mul.lo.s32 	%r28, %r27, %r6;
	cvt.s64.s32 	%rd69, %r28;
	add.s64 	%rd70, %rd176, %rd69;
	shl.b64 	%rd71, %rd70, 2;
	add.s64 	%rd72, %rd9, %rd71;
	ld.global.f32 	%f11, [%rd72+-40];
	st.global.f32 	[%rd174+-12], %f11;
	ld.global.u32 	%r29, [%rd3];
	mul.lo.s32 	%r30, %r29, %r6;
	cvt.s64.s32 	%rd73, %r30;
	add.s64 	%rd74, %rd176, %rd73;
	shl.b64 	%rd75, %rd74, 2;
	add.s64 	%rd76, %rd9, %rd75;
	ld.global.f32 	%f12, [%rd76+-36];
	st.global.f32 	[%rd174+-8], %f12;
	ld.global.u32 	%r31, [%rd3];
	mul.lo.s32 	%r32, %r31, %r6;
	cvt.s64.s32 	%rd77, %r32;
	add.s64 	%rd78, %rd176, %rd77;
	shl.b64 	%rd79, %rd78, 2;
	add.s64 	%rd80, %rd9, %rd79;
	ld.global.f32 	%f13, [%rd80+-32];
	st.global.f32 	[%rd174+-4], %f13;
	ld.global.u32 	%r33, [%rd3];
	mul.lo.s32 	%r34, %r33, %r6;
	cvt.s64.s32 	%rd81, %r34;
	add.s64 	%rd82, %rd176, %rd81;
	shl.b64 	%rd83, %rd82, 2;
	add.s64 	%rd84, %rd9, %rd83;
	ld.global.f32 	%f14, [%rd84+-28];
	st.global.f32 	[%rd174], %f14;
	ld.global.u32 	%r35, [%rd3];
	mul.lo.s32 	%r36, %r35, %r6;
	cvt.s64.s32 	%rd85, %r36;
	add.s64 	%rd86, %rd176, %rd85;
	shl.b64 	%rd87, %rd86, 2;
	add.s64 	%rd88, %rd9, %rd87;
	ld.global.f32 	%f15, [%rd88+-24];
	st.global.f32 	[%rd174+4], %f15;
	ld.global.u32 	%r37, [%rd3];
	mul.lo.s32 	%r38, %r37, %r6;
	cvt.s64.s32 	%rd89, %r38;
	add.s64 	%rd90, %rd176, %rd89;
	shl.b64 	%rd91, %rd90, 2;
	add.s64 	%rd92, %rd9, %rd91;
	ld.global.f32 	%f16, [%rd92+-20];
	st.global.f32 	[%rd174+8], %f16;
	ld.global.u32 	%r39, [%rd3];
	mul.lo.s32 	%r40, %r39, %r6;
	cvt.s64.s32 	%rd93, %r40;
	add.s64 	%rd94, %rd176, %rd93;
	shl.b64 	%rd95, %rd94, 2;
	add.s64 	%rd96, %rd9, %rd95;
	ld.global.f32 	%f17, [%rd96+-16];
	st.global.f32 	[%rd174+12], %f17;
	ld.global.u32 	%r41, [%rd3];
	mul.lo.s32 	%r42, %r41, %r6;
	cvt.s64.s32 	%rd97, %r42;
	add.s64 	%rd98, %rd176, %rd97;
	shl.b64 	%rd99, %rd98, 2;
	add.s64 	%rd100, %rd9, %rd99;
	ld.global.f32 	%f18, [%rd100+-12];
	st.global.f32 	[%rd174+16], %f18;
	ld.global.u32 	%r43, [%rd3];
	mul.lo.s32 	%r44, %r43, %r6;
	cvt.s64.s32 	%rd101, %r44;
	add.s64 	%rd102, %rd176, %rd101;
	shl.b64 	%rd103, %rd102, 2;
	add.s64 	%rd104, %rd9, %rd103;
	ld.global.f32 	%f19, [%rd104+-8];
	st.global.f32 	[%rd174+20], %f19;
	ld.global.u32 	%r45, [%rd3];
	mul.lo.s32 	%r46, %r45, %r6;
	cvt.s64.s32 	%rd105, %r46;
	add.s64 	%rd106, %rd176, %rd105;
	shl.b64 	%rd107, %rd106, 2;
	add.s64 	%rd108, %rd9, %rd107;
	ld.global.f32 	%f20, [%rd108+-4];
	st.global.f32 	[%rd174+24], %f20;
	ld.global.u32 	%r47, [%rd3];
	mul.lo.s32 	%r48, %r47, %r6;
	cvt.s64.s32 	%rd109, %r48;
	add.s64 	%rd110, %rd176, %rd109;
	shl.b64 	%rd111, %rd110, 2;
	add.s64 	%rd112, %rd9, %rd111;
	ld.global.f32 	%f21, [%rd112];
	st.global.f32 	[%rd174+28], %f21;
	add.s64 	%rd176, %rd176, 16;
	add.s64 	%rd175, %rd175, -16;
	add.s64 	%rd174, %rd174, 64;
	setp.ne.s64 	%p8, %rd175, 0;
	@%p8 bra 	$L__BB0_10;
$L__BB0_11:
	and.b32  	%r49, %r6, 15;
	setp.eq.s32 	%p9, %r49, 0;
	@%p9 bra 	$L__BB0_20;
	and.b64  	%rd113, %rd7, 15;
	add.s64 	%rd114, %rd113, -1;
	setp.lt.u64 	%p10, %rd114, 7;
	@%p10 bra 	$L__BB0_14;
	ld.global.u32 	%r50, [%rd3];
	mul.lo.s32 	%r51, %r50, %r6;
	cvt.s64.s32 	%rd115, %r51;
	add.s64 	%rd116, %rd178, %rd115;
	shl.b64 	%rd117, %rd116, 2;
	add.s64 	%rd118, %rd2, %rd117;
	ld.global.f32 	%f22, [%rd118];
	shl.b64 	%rd119, %rd178, 2;
	add.s64 	%rd120, %rd1, %rd119;
	st.global.f32 	[%rd120], %f22;
	ld.global.u32 	%r52, [%rd3];
	mul.lo.s32 	%r53, %r52, %r6;
	cvt.s64.s32 	%rd121, %r53;
	add.s64 	%rd122, %rd178, %rd121;
	shl.b64 	%rd123, %rd122, 2;
	add.s64 	%rd124, %rd2, %rd123;
	ld.global.f32 	%f23, [%rd124+4];
	st.global.f32 	[%rd120+4], %f23;
	ld.global.u32 	%r54, [%rd3];
	mul.lo.s32 	%r55, %r54, %r6;
	cvt.s64.s32 	%rd125, %r55;
	add.s64 	%rd126, %rd178, %rd125;
	shl.b64 	%rd127, %rd126, 2;
	add.s64 	%rd128, %rd2, %rd127;
	ld.global.f32 	%f24, [%rd128+8];
	st.global.f32 	[%rd120+8], %f24;
	ld.global.u32 	%r56, [%rd3];
	mul.lo.s32 	%r57, %r56, %r6;
	cvt.s64.s32 	%rd129, %r57;
	add.s64 	%rd130, %rd178, %rd129;
	shl.b64 	%rd131, %rd130, 2;
	add.s64 	%rd132, %rd2, %rd131;
	ld.global.f32 	%f25, [%rd132+12];
	st.global.f32 	[%rd120+12], %f25;
	ld.global.u32 	%r58, [%rd3];
	mul.lo.s32 	%r59, %r58, %r6;
	cvt.s64.s32 	%rd133, %r59;
	add.s64 	%rd134, %rd178, %rd133;
	shl.b64 	%rd135, %rd134, 2;
	add.s64 	%rd136, %rd2, %rd135;
	ld.global.f32 	%f26, [%rd136+16];
	st.global.f32 	[%rd120+16], %f26;
	ld.global.u32 	%r60, [%rd3];
	mul.lo.s32 	%r61, %r60, %r6;
	cvt.s64.s32 	%rd137, %r61;
	add.s64 	%rd138, %rd178, %rd137;
	shl.b64 	%rd139, %rd138, 2;
	add.s64 	%rd140, %rd2, %rd139;
	ld.global.f32 	%f27, [%rd140+20];
	st.global.f32 	[%rd120+20], %f27;
	ld.global.u32 	%r62, [%rd3];
	mul.lo.s32 	%r63, %r62, %r6;
	cvt.s64.s32 	%rd141, %r63;
	add.s64 	%rd142, %rd178, %rd141;
	shl.b64 	%rd143, %rd142, 2;
	add.s64 	%rd144, %rd2, %rd143;
	ld.global.f32 	%f28, [%rd144+24];
	st.global.f32 	[%rd120+24], %f28;
	ld.global.u32 	%r64, [%rd3];
	mul.lo.s32 	%r65, %r64, %r6;
	cvt.s64.s32 	%rd145, %r65;
	add.s64 	%rd146, %rd178, %rd145;
	shl.b64 	%rd147, %rd146, 2;
	add.s64 	%rd148, %rd2, %rd147;
	ld.global.f32 	%f29, [%rd148+28];
	st.global.f32 	[%rd120+28], %f29;
	add.s64 	%rd178, %rd178, 8;
$L__BB0_14:
	and.b32  	%r66, %r6, 7;
	setp.eq.s32 	%p11, %r66, 0;
	@%p11 bra 	$L__BB0_20;
	and.b64  	%rd149, %rd7, 7;
	add.s64 	%rd150, %rd149, -1;
	setp.lt.u64 	%p12, %rd150, 3;
	@%p12 bra 	$L__BB0_17;
	ld.global.u32 	%r67, [%rd3];
	mul.lo.s32 	%r68, %r67, %r6;
	cvt.s64.s32 	%rd151, %r68;
	add.s64 	%rd152, %rd178, %rd151;
	shl.b64 	%rd153, %rd152, 2;
	add.s64 	%rd154, %rd2, %rd153;
	ld.global.f32 	%f30, [%rd154];
	shl.b64 	%rd155, %rd178, 2;
	add.s64 	%rd156, %rd1, %rd155;
	st.global.f32 	[%rd156], %f30;
	ld.global.u32 	%r69, [%rd3];
	mul.lo.s32 	%r70, %r69, %r6;
	cvt.s64.s32 	%rd157, %r70;
	add.s64 	%rd158, %rd178, %rd157;
	shl.b64 	%rd159, %rd158, 2;
	add.s64 	%rd160, %rd2, %rd159;
	ld.global.f32 	%f31, [%rd160+4];
	st.global.f32 	[%rd156+4], %f31;
	ld.global.u32 	%r71, [%rd3];
	mul.lo.s32 	%r72, %r71, %r6;
	cvt.s64.s32 	%rd161, %r72;
	add.s64 	%rd162, %rd178, %rd161;
	shl.b64 	%rd163, %rd162, 2;
	add.s64 	%rd164, %rd2, %rd163;
	ld.global.f32 	%f32, [%rd164+8];
	st.global.f32 	[%rd156+8], %f32;
	ld.global.u32 	%r73, [%rd3];
	mul.lo.s32 	%r74, %r73, %r6;
	cvt.s64.s32 	%rd165, %r74;
	add.s64 	%rd166, %rd178, %rd165;
	shl.b64 	%rd167, %rd166, 2;
	add.s64 	%rd168, %rd2, %rd167;
	ld.global.f32 	%f33, [%rd168+12];
	st.global.f32 	[%rd156+12], %f33;
	add.s64 	%rd178, %rd178, 4;
$L__BB0_17:
	and.b32  	%r75, %r6, 3;
	setp.eq.s32 	%p13, %r75, 0;
	@%p13 bra 	$L__BB0_20;
	shl.b64 	%rd169, %rd178, 2;
	add.s64 	%rd181, %rd1, %rd169;
	and.b64  	%rd180, %rd7, 3;
$L__BB0_19:
	.pragma "nounroll";
	ld.global.u32 	%r76, [%rd3];
	mul.lo.s32 	%r77, %r76, %r6;
	cvt.s64.s32 	%rd170, %r77;
	add.s64 	%rd171, %rd178, %rd170;
	shl.b64 	%rd172, %rd171, 2;
	add.s64 	%rd173, %rd2, %rd172;
	ld.global.f32 	%f34, [%rd173];
	st.global.f32 	[%rd181], %f34;
	add.s64 	%rd178, %rd178, 1;
	add.s64 	%rd181, %rd181, 4;
	add.s64 	%rd180, %rd180, -1;
	setp.ne.s64 	%p14, %rd180, 0;
	@%p14 bra 	$L__BB0_19;
$L__BB0_20:
	ret;

}
	// .globl	_Z8init_batiPfS_S_S_S_S_
.visible .entry _Z8init_batiPfS_S_S_S_S_(
	.param .u32 _Z8init_batiPfS_S_S_S_S__param_0,
	.param .u64 .ptr .align 1 _Z8init_batiPfS_S_S_S_S__param_1,
	.param .u64 .ptr .align 1 _Z8init_batiPfS_S_S_S_S__param_2,
	.param .u64 .ptr .align 1 _Z8init_batiPfS_S_S_S_S__param_3,
	.param .u64 .ptr .align 1 _Z8init_batiPfS_S_S_S_S__param_4,
	.param .u64 .ptr .align 1 _Z8init_batiPfS_S_S_S_S__param_5,
	.param .u64 .ptr .align 1 _Z8init_batiPfS_S_S_S_S__param_6
)
{
	.local .align 8 .b8 	__local_depot1[80];
	.reg .b64 	%SP;
	.reg .b64 	%SPL;
	.reg .pred 	%p<83>;
	.reg .b32 	%r<1471>;
	.reg .b32 	%f<163>;
	.reg .b64 	%rd<88>;
	.reg .b64 	%fd<32>;

	mov.u64 	%SPL, __local_depot1;
	ld.param.u32 	%r614, [_Z8init_batiPfS_S_S_S_S__param_0];
	ld.param.u64 	%rd23, [_Z8init_batiPfS_S_S_S_S__param_2];
	ld.param.u64 	%rd24, [_Z8init_batiPfS_S_S_S_S__param_4];
	ld.param.u64 	%rd25, [_Z8init_batiPfS_S_S_S_S__param_6];
	cvta.to.global.u64 	%rd1, %rd23;
	cvta.to.global.u64 	%rd2, %rd24;
	cvta.to.global.u64 	%rd26, %rd25;
	add.u64 	%rd3, %SPL, 0;
	add.u64 	%rd4, %SPL, 32;
	mov.u32 	%r615, %tid.x;
	mov.u32 	%r616, %ctaid.x;
	mov.u32 	%r617, %ntid.x;
	mad.lo.s32 	%r618, %r616, %r617, %r615;
	cvt.s64.s32 	%rd5, %r618;
	mul.wide.s32 	%rd29, %r618, 4;
	add.s64 	%rd30, %rd26, %rd29;
	mov.b32 	%r619, 0;
	st.global.u32 	[%rd30], %r619;
	// begin inline asm
	mov.u64 	%rd22, %clock64;
	// end inline asm
	cvt.u32.u64 	%r620, %rd22;
	xor.b32  	%r621, %r620, -1429050551;
	mul.lo.s32 	%r622, %r621, 1099087573;
	{ .reg .b32 tmp; mov.b64 {tmp, %r623}, %rd22; }
	xor.b32  	%r624, %r623, -136515619;
	mul.lo.s32 	%r625, %r624, -1703105765;
	add.s32 	%r626, %r622, %r625;
	add.s32 	%r1459, %r626, 6615241;
	add.s32 	%r1172, %r622, 123456789;
	st.local.v2.u32 	[%rd4], {%r1459, %r1172};
	xor.b32  	%r1171, %r622, 362436069;
	add.s32 	%r1170, %r625, 521288629;
	st.local.v2.u32 	[%rd4+8], {%r1171, %r1170};
	xor.b32  	%r1169, %r625, 88675123;
	add.s32 	%r1168, %r622, 5783321;
	st.local.v2.u32 	[%rd4+16], {%r1169, %r1168};
	setp.eq.s32 	%p1, %r618, 0;
	@%p1 bra 	$L__BB1_115;
	mov.b32 	%r1155, 0;
	mov.u64 	%rd84, %rd5;
$L__BB1_2:
	mov.u64 	%rd6, %rd84;
	and.b64  	%rd31, %rd6, 3;
	setp.eq.s64 	%p2, %rd31, 0;
	@%p2 bra 	$L__BB1_114;
	mul.wide.u32 	%rd32, %r1155, 3200;
	mov.u64 	%rd33, precalc_xorwow_matrix;
	add.s64 	%rd7, %rd33, %rd32;
	mov.b32 	%r1168, 0;
	mov.u32 	%r1169, %r1168;
	mov.u32 	%r1170, %r1168;
	mov.u32 	%r1171, %r1168;
	mov.u32 	%r1172, %r1168;
	mov.u32 	%r1161, %r1168;
$L__BB1_4:
	mul.wide.u32 	%rd34, %r1161, 4;
	add.s64 	%rd35, %rd4, %rd34;
	ld.local.u32 	%r19, [%rd35+4];
	shl.b32 	%r20, %r1161, 5;
	mov.b32 	%r1167, 0;
$L__BB1_5:
	.pragma "nounroll";
	shr.u32 	%r630, %r19, %r1167;
	and.b32  	%r631, %r630, 1;
	setp.eq.b32 	%p3, %r631, 1;
	not.pred 	%p4, %p3;
	add.s32 	%r632, %r20, %r1167;
	mul.lo.s32 	%r633, %r632, 5;
	mul.wide.u32 	%rd36, %r633, 4;
	add.s64 	%rd8, %rd7, %rd36;
	@%p4 bra 	$L__BB1_7;
	ld.global.u32 	%r634, [%rd8];
	xor.b32  	%r1172, %r1172, %r634;
	ld.global.u32 	%r635, [%rd8+4];
	xor.b32  	%r1171, %r1171, %r635;
	ld.global.u32 	%r636, [%rd8+8];
	xor.b32  	%r1170, %r1170, %r636;
	ld.global.u32 	%r637, [%rd8+12];
	xor.b32  	%r1169, %r1169, %r637;
	ld.global.u32 	%r638, [%rd8+16];
	xor.b32  	%r1168, %r1168, %r638;
$L__BB1_7:
	and.b32  	%r640, %r630, 2;
	setp.eq.s32 	%p5, %r640, 0;
	@%p5 bra 	$L__BB1_9;
	ld.global.u32 	%r641, [%rd8+20];
	xor.b32  	%r1172, %r1172, %r641;
	ld.global.u32 	%r642, [%rd8+24];
	xor.b32  	%r1171, %r1171, %r642;
	ld.global.u32 	%r643, [%rd8+28];
	xor.b32  	%r1170, %r1170, %r643;
	ld.global.u32 	%r644, [%rd8+32];
	xor.b32  	%r1169, %r1169, %r644;
	ld.global.u32 	%r645, [%rd8+36];
	xor.b32  	%r1168, %r1168, %r645;
$L__BB1_9:
	and.b32  	%r647, %r630, 4;
	setp.eq.s32 	%p6, %r647, 0;
	@%p6 bra 	$L__BB1_11;
	ld.global.u32 	%r648, [%rd8+40];
	xor.b32  	%r1172, %r1172, %r648;
	ld.global.u32 	%r649, [%rd8+44];
	xor.b32  	%r1171, %r1171, %r649;
	ld.global.u32 	%r650, [%rd8+48];
	xor.b32  	%r1170, %r1170, %r650;
	ld.global.u32 	%r651, [%rd8+52];
	xor.b32  	%r1169, %r1169, %r651;
	ld.global.u32 	%r652, [%rd8+56];
	xor.b32  	%r1168, %r1168, %r652;
$L__BB1_11:
	and.b32  	%r654, %r630, 8;
	setp.eq.s32 	%p7, %r654, 0;
	@%p7 bra 	$L__BB1_13;
	ld.global.u32 	%r655, [%rd8+60];
	xor.b32  	%r1172, %r1172, %r655;
	ld.global.u32 	%r656, [%rd8+64];
	xor.b32  	%r1171, %r1171, %r656;
	ld.global.u32 	%r657, [%rd8+68];
	xor.b32  	%r1170, %r1170, %r657;
	ld.global.u32 	%r658, [%rd8+72];
	xor.b32  	%r1169, %r1169, %r658;
	ld.global.u32 	%r659, [%rd8+76];
	xor.b32  	%r1168, %r1168, %r659;
$L__BB1_13:
	and.b32  	%r661, %r630, 16;
	setp.eq.s32 	%p8, %r661, 0;
	@%p8 bra 	$L__BB1_15;
	ld.global.u32 	%r662, [%rd8+80];
	xor.b32  	%r1172, %r1172, %r662;
	ld.global.u32 	%r663, [%rd8+84];
	xor.b32  	%r1171, %r1171, %r663;
	ld.global.u32 	%r664, [%rd8+88];
	xor.b32  	%r1170, %r1170, %r664;
	ld.global.u32 	%r665, [%rd8+92];
	xor.b32  	%r1169, %r1169, %r665;
	ld.global.u32 	%r666, [%rd8+96];
	xor.b32  	%r1168, %r1168, %r666;
$L__BB1_15:
	and.b32  	%r668, %r630, 32;
	setp.eq.s32 	%p9, %r668, 0;
	@%p9 bra 	$L__BB1_17;
	ld.global.u32 	%r669, [%rd8+100];
	xor.b32  	%r1172, %r1172, %r669;
	ld.global.u32 	%r670, [%rd8+104];
	xor.b32  	%r1171, %r1171, %r670;
	ld.global.u32 	%r671, [%rd8+108];
	xor.b32  	%r1170, %r1170, %r671;
	ld.global.u32 	%r672, [%rd8+112];
	xor.b32  	%r1169, %r1169, %r672;
	ld.global.u32 	%r673, [%rd8+116];
	xor.b32  	%r1168, %r1168, %r673;
$L__BB1_17:
	and.b32  	%r675, %r630, 64;
	setp.eq.s32 	%p10, %r675, 0;
	@%p10 bra 	$L__BB1_19;
	ld.global.u32 	%r676, [%rd8+120];
	xor.b32  	%r1172, %r1172, %r676;
	ld.global.u32 	%r677, [%rd8+124];
	xor.b32  	%r1171, %r1171, %r677;
	ld.global.u32 	%r678, [%rd8+128];
	xor.b32  	%r1170, %r1170, %r678;
	ld.global.u32 	%r679, [%rd8+132];
	xor.b32  	%r1169, %r1169, %r679;
	ld.global.u32 	%r680, [%rd8+136];
	xor.b32  	%r1168, %r1168, %r680;
$L__BB1_19:
	and.b32  	%r682, %r630, 128;
	setp.eq.s32 	%p11, %r682, 0;
	@%p11 bra 	$L__BB1_21;
	ld.global.u32 	%r683, [%rd8+140];
	xor.b32  	%r1172, %r1172, %r683;
	ld.global.u32 	%r684, [%rd8+144];
	xor.b32  	%r1171, %r1171, %r684;
	ld.global.u32 	%r685, [%rd8+148];
	xor.b32  	%r1170, %r1170, %r685;
	ld.global.u32 	%r686, [%rd8+152];
	xor.b32  	%r1169, %r1169, %r686;
	ld.global.u32 	%r687, [%rd8+156];
	xor.b32  	%r1168, %r1168, %r687;
$L__BB1_21:
	and.b32  	%r689, %r630, 256;
	setp.eq.s32 	%p12, %r689, 0;
	@%p12 bra 	$L__BB1_23;
	ld.global.u32 	%r690, [%rd8+160];
	xor.b32  	%r1172, %r1172, %r690;
	ld.global.u32 	%r691, [%rd8+164];
	xor.b32  	%r1171, %r1171, %r691;
	ld.global.u32 	%r692, [%rd8+168];
	xor.b32  	%r1170, %r1170, %r692;
	ld.global.u32 	%r693, [%rd8+172];
	xor.b32  	%r1169, %r1169, %r693;
	ld.global.u32 	%r694, [%rd8+176];
	xor.b32  	%r1168, %r1168, %r694;
$L__BB1_23:
	and.b32  	%r696, %r630, 512;
	setp.eq.s32 	%p13, %r696, 0;
	@%p13 bra 	$L__BB1_25;
	ld.global.u32 	%r697, [%rd8+180];
	xor.b32  	%r1172, %r1172, %r697;
	ld.global.u32 	%r698, [%rd8+184];
	xor.b32  	%r1171, %r1171, %r698;
	ld.global.u32 	%r699, [%rd8+188];
	xor.b32  	%r1170, %r1170, %r699;
	ld.global.u32 	%r700, [%rd8+192];
	xor.b32  	%r1169, %r1169, %r700;
	ld.global.u32 	%r701, [%rd8+196];
	xor.b32  	%r1168, %r1168, %r701;
$L__BB1_25:
	and.b32  	%r703, %r630, 1024;
	setp.eq.s32 	%p14, %r703, 0;
	@%p14 bra 	$L__BB1_27;
	ld.global.u32 	%r704, [%rd8+200];
	xor.b32  	%r1172, %r1172, %r704;
	ld.global.u32 	%r705, [%rd8+204];
	xor.b32  	%r1171, %r1171, %r705;
	ld.global.u32 	%r706, [%rd8+208];
	xor.b32  	%r1170, %r1170, %r706;
	ld.global.u32 	%r707, [%rd8+212];
	xor.b32  	%r1169, %r1169, %r707;
	ld.global.u32 	%r708, [%rd8+216];
	xor.b32  	%r1168, %r1168, %r708;
$L__BB1_27:
	and.b32  	%r710, %r630, 2048;
	setp.eq.s32 	%p15, %r710, 0;
	@%p15 bra 	$L__BB1_29;
	ld.global.u32 	%r711, [%rd8+220];
	xor.b32  	%r1172, %r1172, %r711;
	ld.global.u32 	%r712, [%rd8+224];
	xor.b32  	%r1171, %r1171, %r712;
	ld.global.u32 	%r713, [%rd8+228];
	xor.b32  	%r1170, %r1170, %r713;
	ld.global.u32 	%r714, [%rd8+232];
	xor.b32  	%r1169, %r1169, %r714;
	ld.global.u32 	%r715, [%rd8+236];
	xor.b32  	%r1168, %r1168, %r715;
$L__BB1_29:
	and.b32  	%r717, %r630, 4096;
	setp.eq.s32 	%p16, %r717, 0;
	@%p16 bra 	$L__BB1_31;
	ld.global.u32 	%r718, [%rd8+240];
	xor.b32  	%r1172, %r1172, %r718;
	ld.global.u32 	%r719, [%rd8+244];
	xor.b32  	%r1171, %r1171, %r719;
	ld.global.u32 	%r720, [%rd8+248];
	xor.b32  	%r1170, %r1170, %r720;
	ld.global.u32 	%r721, [%rd8+252];
	xor.b32  	%r1169, %r1169, %r721;
	ld.global.u32 	%r722, [%rd8+256];
	xor.b32  	%r1168, %r1168, %r722;
$L__BB1_31:
	and.b32  	%r724, %r630, 8192;
	setp.eq.s32 	%p17, %r724, 0;
	@%p17 bra 	$L__BB1_33;
	ld.global.u32 	%r725, [%rd8+260];
	xor.b32  	%r1172, %r1172, %r725;
	ld.global.u32 	%r726, [%rd8+264];
	xor.b32  	%r1171, %r1171, %r726;
	ld.global.u32 	%r727, [%rd8+268];
	xor.b32  	%r1170, %r1170, %r727;
	ld.global.u32 	%r728, [%rd8+272];
	xor.b32  	%r1169, %r1169, %r728;
	ld.global.u32 	%r729, [%rd8+276];
	xor.b32  	%r1168, %r1168, %r729;
$L__BB1_33:
	and.b32  	%r731, %r630, 16384;
	setp.eq.s32 	%p18, %r731, 0;
	@%p18 bra 	$L__BB1_35;
	ld.global.u32 	%r732, [%rd8+280];
	xor.b32  	%r1172, %r1172, %r732;
	ld.global.u32 	%r733, [%rd8+284];
	xor.b32  	%r1171, %r1171, %r733;
	ld.global.u32 	%r734, [%rd8+288];
	xor.b32  	%r1170, %r1170, %r734;
	ld.global.u32 	%r735, [%rd8+292];
	xor.b32  	%r1169, %r1169, %r735;
	ld.global.u32 	%r736, [%rd8+296];
	xor.b32  	%r1168, %r1168, %r736;
$L__BB1_35:
	and.b32  	%r738, %r630, 32768;
	setp.eq.s32 	%p19, %r738, 0;
	@%p19 bra 	$L__BB1_37;
	ld.global.u32 	%r739, [%rd8+300];
	xor.b32  	%r1172, %r1172, %r739;
	ld.global.u32 	%r740, [%rd8+304];
	xor.b32  	%r1171, %r1171, %r740;
	ld.global.u32 	%r741, [%rd8+308];
	xor.b32  	%r1170, %r1170, %r741;
	ld.global.u32 	%r742, [%rd8+312];
	xor.b32  	%r1169, %r1169, %r742;
	ld.global.u32 	%r743, [%rd8+316];
	xor.b32  	%r1168, %r1168, %r743;
$L__BB1_37:
	add.s32 	%r1167, %r1167, 16;
	setp.ne.s32 	%p20, %r1167, 32;
	@%p20 bra 	$L__BB1_5;
	mad.lo.s32 	%r744, %r1161, -31, %r20;
	add.s32 	%r1161, %r744, 1;
	setp.ne.s32 	%p21, %r1161, 5;
	@%p21 bra 	$L__BB1_4;
	st.local.u32 	[%rd4+4], %r1172;
	st.local.v2.u32 	[%rd4+8], {%r1171, %r1170};
	st.local.v2.u32 	[%rd4+16], {%r1169, %r1168};
	and.b64  	%rd37, %rd6, 3;
	setp.eq.s64 	%p22, %rd37, 1;
	@%p22 bra 	$L__BB1_114;
	mov.b32 	%r1168, 0;
	mov.u32 	%r1169, %r1168;
	mov.u32 	%r1170, %r1168;
	mov.u32 	%r1171, %r1168;
	mov.u32 	%r1172, %r1168;
	mov.u32 	%r1253, %r1168;
$L__BB1_41:
	mul.wide.u32 	%rd38, %r1253, 4;
	add.s64 	%rd39, %rd4, %rd38;
	ld.local.u32 	%r195, [%rd39+4];
	shl.b32 	%r196, %r1253, 5;
	mov.b32 	%r1259, 0;
$L__BB1_42:
	.pragma "nounroll";
	shr.u32 	%r747, %r195, %r1259;
	and.b32  	%r748, %r747, 1;
	setp.eq.b32 	%p23, %r748, 1;
	not.pred 	%p24, %p23;
	add.s32 	%r749, %r196, %r1259;
	mul.lo.s32 	%r750, %r749, 5;
	mul.wide.u32 	%rd40, %r750, 4;
	add.s64 	%rd9, %rd7, %rd40;
	@%p24 bra 	$L__BB1_44;
	ld.global.u32 	%r751, [%rd9];
	xor.b32  	%r1172, %r1172, %r751;
	ld.global.u32 	%r752, [%rd9+4];
	xor.b32  	%r1171, %r1171, %r752;
	ld.global.u32 	%r753, [%rd9+8];
	xor.b32  	%r1170, %r1170, %r753;
	ld.global.u32 	%r754, [%rd9+12];
	xor.b32  	%r1169, %r1169, %r754;
	ld.global.u32 	%r755, [%rd9+16];
	xor.b32  	%r1168, %r1168, %r755;
$L__BB1_44:
	and.b32  	%r757, %r747, 2;
	setp.eq.s32 	%p25, %r757, 0;
	@%p25 bra 	$L__BB1_46;
	ld.global.u32 	%r758, [%rd9+20];
	xor.b32  	%r1172, %r1172, %r758;
	ld.global.u32 	%r759, [%rd9+24];
	xor.b32  	%r1171, %r1171, %r759;
	ld.global.u32 	%r760, [%rd9+28];
	xor.b32  	%r1170, %r1170, %r760;
	ld.global.u32 	%r761, [%rd9+32];
	xor.b32  	%r1169, %r1169, %r761;
	ld.global.u32 	%r762, [%rd9+36];
	xor.b32  	%r1168, %r1168, %r762;
$L__BB1_46:
	and.b32  	%r764, %r747, 4;
	setp.eq.s32 	%p26, %r764, 0;
	@%p26 bra 	$L__BB1_48;
	ld.global.u32 	%r765, [%rd9+40];
	xor.b32  	%r1172, %r1172, %r765;
	ld.global.u32 	%r766, [%rd9+44];
	xor.b32  	%r1171, %r1171, %r766;
	ld.global.u32 	%r767, [%rd9+48];
	xor.b32  	%r1170, %r1170, %r767;
	ld.global.u32 	%r768, [%rd9+52];
	xor.b32  	%r1169, %r1169, %r768;
	ld.global.u32 	%r769, [%rd9+56];
	xor.b32  	%r1168, %r1168, %r769;
$L__BB1_48:
	and.b32  	%r771, %r747, 8;
	setp.eq.s32 	%p27, %r771, 0;
	@%p27 bra 	$L__BB1_50;
	ld.global.u32 	%r772, [%rd9+60];
	xor.b32  	%r1172, %r1172, %r772;
	ld.global.u32 	%r773, [%rd9+64];
	xor.b32  	%r1171, %r1171, %r773;
	ld.global.u32 	%r774, [%rd9+68];
	xor.b32  	%r1170, %r1170, %r774;
	ld.global.u32 	%r775, [%rd9+72];
	xor.b32  	%r1169, %r1169, %r775;
	ld.global.u32 	%r776, [%rd9+76];
	xor.b32  	%r1168, %r1168, %r776;
$L__BB1_50:
	and.b32  	%r778, %r747, 16;
	setp.eq.s32 	%p28, %r778, 0;
	@%p28 bra 	$L__BB1_52;
	ld.global.u32 	%r779, [%rd9+80];
	xor.b32  	%r1172, %r1172, %r779;
	ld.global.u32 	%r780, [%rd9+84];
	xor.b32  	%r1171, %r1171, %r780;
	ld.global.u32 	%r781, [%rd9+88];
	xor.b32  	%r1170, %r1170, %r781;
	ld.global.u32 	%r782, [%rd9+92];
	xor.b32  	%r1169, %r1169, %r782;
	ld.global.u32 	%r783, [%rd9+96];
	xor.b32  	%r1168, %r1168, %r783;
$L__BB1_52:
	and.b32  	%r785, %r747, 32;
	setp.eq.s32 	%p29, %r785, 0;
	@%p29 bra 	$L__BB1_54;
	ld.global.u32 	%r786, [%rd9+100];
	xor.b32  	%r1172, %r1172, %r786;
	ld.global.u32 	%r787, [%rd9+104];
	xor.b32  	%r1171, %r1171, %r787;
	ld.global.u32 	%r788, [%rd9+108];
	xor.b32  	%r1170, %r1170, %r788;
	ld.global.u32 	%r789, [%rd9+112];
	xor.b32  	%r1169, %r1169, %r789;
	ld.global.u32 	%r790, [%rd9+116];
	xor.b32  	%r1168, %r1168, %r790;
$L__BB1_54:
	and.b32  	%r792, %r747, 64;
	setp.eq.s32 	%p30, %r792, 0;
	@%p30 bra 	$L__BB1_56;
	ld.global.u32 	%r793, [%rd9+120];
	xor.b32  	%r1172, %r1172, %r793;
	ld.global.u32 	%r794, [%rd9+124];
	xor.b32  	%r1171, %r1171, %r794;
	ld.global.u32 	%r795, [%rd9+128];
	xor.b32  	%r1170, %r1170, %r795;
	ld.global.u32 	%r796, [%rd9+132];
	xor.b32  	%r1169, %r1169, %r796;
	ld.global.u32 	%r797, [%rd9+136];
	xor.b32  	%r1168, %r1168, %r797;
$L__BB1_56:
	and.b32  	%r799, %r747, 128;
	setp.eq.s32 	%p31, %r799, 0;
	@%p31 bra 	$L__BB1_58;
	ld.global.u32 	%r800, [%rd9+140];
	xor.b32  	%r1172, %r1172, %r800;
	ld.global.u32 	%r801, [%rd9+144];
	xor.b32  	%r1171, %r1171, %r801;
	ld.global.u32 	%r802, [%rd9+148];
	xor.b32  	%r1170, %r1170, %r802;
	ld.global.u32 	%r803, [%rd9+152];
	xor.b32  	%r1169, %r1169, %r803;
	ld.global.u32 	%r804, [%rd9+156];
	xor.b32  	%r1168, %r1168, %r804;
$L__BB1_58:
	and.b32  	%r806, %r747, 256;
	setp.eq.s32 	%p32, %r806, 0;
	@%p32 bra 	$L__BB1_60;
	ld.global.u32 	%r807, [%rd9+160];
	xor.b32  	%r1172, %r1172, %r807;
	ld.global.u32 	%r808, [%rd9+164];
	xor.b32  	%r1171, %r1171, %r808;
	ld.global.u32 	%r809, [%rd9+168];
	xor.b32  	%r1170, %r1170, %r809;
	ld.global.u32 	%r810, [%rd9+172];
	xor.b32  	%r1169, %r1169, %r810;
	ld.global.u32 	%r811, [%rd9+176];
	xor.b32  	%r1168, %r1168, %r811;
$L__BB1_60:
	and.b32  	%r813, %r747, 512;
	setp.eq.s32 	%p33, %r813, 0;
	@%p33 bra 	$L__BB1_62;
	ld.global.u32 	%r814, [%rd9+180];
	xor.b32  	%r1172, %r1172, %r814;
	ld.global.u32 	%r815, [%rd9+184];
	xor.b32  	%r1171, %r1171, %r815;
	ld.global.u32 	%r816, [%rd9+188];
	xor.b32  	%r1170, %r1170, %r816;
	ld.global.u32 	%r817, [%rd9+192];
	xor.b32  	%r1169, %r1169, %r817;
	ld.global.u32 	%r818, [%rd9+196];
	xor.b32  	%r1168, %r1168, %r818;
$L__BB1_62:
	and.b32  	%r820, %r747, 1024;
	setp.eq.s32 	%p34, %r820, 0;
	@%p34 bra 	$L__BB1_64;
	ld.global.u32 	%r821, [%rd9+200];
	xor.b32  	%r1172, %r1172, %r821;
	ld.global.u32 	%r822, [%rd9+204];
	xor.b32  	%r1171, %r1171, %r822;
	ld.global.u32 	%r823, [%rd9+208];
	xor.b32  	%r1170, %r1170, %r823;
	ld.global.u32 	%r824, [%rd9+212];
	xor.b32  	%r1169, %r1169, %r824;
	ld.global.u32 	%r825, [%rd9+216];
	xor.b32  	%r1168, %r1168, %r825;
$L__BB1_64:
	and.b32  	%r827, %r747, 2048;
	setp.eq.s32 	%p35, %r827, 0;
	@%p35 bra 	$L__BB1_66;
	ld.global.u32 	%r828, [%rd9+220];
	xor.b32  	%r1172, %r1172, %r828;
	ld.global.u32 	%r829, [%rd9+224];
	xor.b32  	%r1171, %r1171, %r829;
	ld.global.u32 	%r830, [%rd9+228];
	xor.b32  	%r1170, %r1170, %r830;
	ld.global.u32 	%r831, [%rd9+232];
	xor.b32  	%r1169, %r1169, %r831;
	ld.global.u32 	%r832, [%rd9+236];
	xor.b32  	%r1168, %r1168, %r832;
$L__BB1_66:
	and.b32  	%r834, %r747, 4096;
	setp.eq.s32 	%p36, %r834, 0;
	@%p36 bra 	$L__BB1_68;
	ld.global.u32 	%r835, [%rd9+240];
	xor.b32  	%r1172, %r1172, %r835;
	ld.global.u32 	%r836, [%rd9+244];
	xor.b32  	%r1171, %r1171, %r836;
	ld.global.u32 	%r837, [%rd9+248];
	xor.b32  	%r1170, %r1170, %r837;
	ld.global.u32 	%r838, [%rd9+252];
	xor.b32  	%r1169, %r1169, %r838;
	ld.global.u32 	%r839, [%rd9+256];
	xor.b32  	%r1168, %r1168, %r839;
$L__BB1_68:
	and.b32  	%r841, %r747, 8192;
	setp.eq.s32 	%p37, %r841, 0;
	@%p37 bra 	$L__BB1_70;
	ld.global.u32 	%r842, [%rd9+260];
	xor.b32  	%r1172, %r1172, %r842;
	ld.global.u32 	%r843, [%rd9+264];
	xor.b32  	%r1171, %r1171, %r843;
	ld.global.u32 	%r844, [%rd9+268];
	xor.b32  	%r1170, %r1170, %r844;
	ld.global.u32 	%r845, [%rd9+272];
	xor.b32  	%r1169, %r1169, %r845;
	ld.global.u32 	%r846, [%rd9+276];
	xor.b32  	%r1168, %r1168, %r846;
$L__BB1_70:
	and.b32  	%r848, %r747, 16384;
	setp.eq.s32 	%p38, %r848, 0;
	@%p38 bra 	$L__BB1_72;
	ld.global.u32 	%r849, [%rd9+280];
	xor.b32  	%r1172, %r1172, %r849;
	ld.global.u32 	%r850, [%rd9+284];
	xor.b32  	%r1171, %r1171, %r850;
	ld.global.u32 	%r851, [%rd9+288];
	xor.b32  	%r1170, %r1170, %r851;
	ld.global.u32 	%r852, [%rd9+292];
	xor.b32  	%r1169, %r1169, %r852;
	ld.global.u32 	%r853, [%rd9+296];
	xor.b32  	%r1168, %r1168, %r853;
$L__BB1_72:
	and.b32  	%r855, %r747, 32768;
	setp.eq.s32 	%p39, %r855, 0;
	@%p39 bra 	$L__BB1_74;
	ld.global.u32 	%r856, [%rd9+300];
	xor.b32  	%r1172, %r1172, %r856;
	ld.global.u32 	%r857, [%rd9+304];
	xor.b32  	%r1171, %r1171, %r857;
	ld.global.u32 	%r858, [%rd9+308];
	xor.b32  	%r1170, %r1170, %r858;
	ld.global.u32 	%r859, [%rd9+312];
	xor.b32  	%r1169, %r1169, %r859;
	ld.global.u32 	%r860, [%rd9+316];
	xor.b32  	%r1168, %r1168, %r860;
$L__BB1_74:
	add.s32 	%r1259, %r1259, 16;
	setp.ne.s32 	%p40, %r1259, 32;
	@%p40 bra 	$L__BB1_42;
	mad.lo.s32 	%r861, %r1253, -31, %r196;
	add.s32 	%r1253, %r861, 1;
	setp.ne.s32 	%p41, %r1253, 5;
	@%p41 bra 	$L__BB1_41;
	st.local.u32 	[%rd4+4], %r1172;
	st.local.v2.u32 	[%rd4+8], {%r1171, %r1170};
	st.local.v2.u32 	[%rd4+16], {%r1169, %r1168};
	and.b64  	%rd41, %rd6, 3;
	setp.ne.s64 	%p42, %rd41, 3;
	@%p42 bra 	$L__BB1_114;
	mov.b32 	%r1168, 0;
	mov.u32 	%r1169, %r1168;
	mov.u32 	%r1170, %r1168;
	mov.u32 	%r1171, %r1168;
	mov.u32 	%r1172, %r1168;
	mov.u32 	%r1345, %r1168;
$L__BB1_78:
	mul.wide.u32 	%rd42, %r1345, 4;
	add.s64 	%rd43, %rd4, %rd42;
	ld.local.u32 	%r371, [%rd43+4];
	shl.b32 	%r372, %r1345, 5;
	mov.b32 	%r1351, 0;
$L__BB1_79:
	.pragma "nounroll";
	shr.u32 	%r864, %r371, %r1351;
	and.b32  	%r865, %r864, 1;
	setp.eq.b32 	%p43, %r865, 1;
	not.pred 	%p44, %p43;
	add.s32 	%r866, %r372, %r1351;
	mul.lo.s32 	%r867, %r866, 5;
	mul.wide.u32 	%rd44, %r867, 4;
	add.s64 	%rd10, %rd7, %rd44;
	@%p44 bra 	$L__BB1_81;
	ld.global.u32 	%r868, [%rd10];
	xor.b32  	%r1172, %r1172, %r868;
	ld.global.u32 	%r869, [%rd10+4];
	xor.b32  	%r1171, %r1171, %r869;
	ld.global.u32 	%r870, [%rd10+8];
	xor.b32  	%r1170, %r1170, %r870;
	ld.global.u32 	%r871, [%rd10+12];
	xor.b32  	%r1169, %r1169, %r871;
	ld.global.u32 	%r872, [%rd10+16];
	xor.b32  	%r1168, %r1168, %r872;
$L__BB1_81:
	and.b32  	%r874, %r864, 2;
	setp.eq.s32 	%p45, %r874, 0;
	@%p45 bra 	$L__BB1_83;
	ld.global.u32 	%r875, [%rd10+20];
	xor.b32  	%r1172, %r1172, %r875;
	ld.global.u32 	%r876, [%rd10+24];
	xor.b32  	%r1171, %r1171, %r876;
	ld.global.u32 	%r877, [%rd10+28];
	xor.b32  	%r1170, %r1170, %r877;
	ld.global.u32 	%r878, [%rd10+32];
	xor.b32  	%r1169, %r1169, %r878;
	ld.global.u32 	%r879, [%rd10+36];
	xor.b32  	%r1168, %r1168, %r879;
$L__BB1_83:
	and.b32  	%r881, %r864, 4;
	setp.eq.s32 	%p46, %r881, 0;
	@%p46 bra 	$L__BB1_85;
	ld.global.u32 	%r882, [%rd10+40];
	xor.b32  	%r1172, %r1172, %r882;
	ld.global.u32 	%r883, [%rd10+44];
	xor.b32  	%r1171, %r1171, %r883;
	ld.global.u32 	%r884, [%rd10+48];
	xor.b32  	%r1170, %r1170, %r884;
	ld.global.u32 	%r885, [%rd10+52];
	xor.b32  	%r1169, %r1169, %r885;
	ld.global.u32 	%r886, [%rd10+56];
	xor.b32  	%r1168, %r1168, %r886;
$L__BB1_85:
	and.b32  	%r888, %r864, 8;
	setp.eq.s32 	%p47, %r888, 0;
	@%p47 bra 	$L__BB1_87;
	ld.global.u32 	%r889, [%rd10+60];
	xor.b32  	%r1172, %r1172, %r889;
	ld.global.u32 	%r890, [%rd10+64];
	xor.b32  	%r1171, %r1171, %r890;
	ld.global.u32 	%r891, [%rd10+68];
	xor.b32  	%r1170, %r1170, %r891;
	ld.global.u32 	%r892, [%rd10+72];
	xor.b32  	%r1169, %r1169, %r892;
	ld.global.u32 	%r893, [%rd10+76];
	xor.b32  	%r1168, %r1168, %r893;
$L__BB1_87:
	and.b32  	%r895, %r864, 16;
	setp.eq.s32 	%p48, %r895, 0;
	@%p48 bra 	$L__BB1_89;
	ld.global.u32 	%r896, [%rd10+80];
	xor.b32  	%r1172, %r1172, %r896;
	ld.global.u32 	%r897, [%rd10+84];
	xor.b32  	%r1171, %r1171, %r897;
	ld.global.u32 	%r898, [%rd10+88];
	xor.b32  	%r1170, %r1170, %r898;
	ld.global.u32 	%r899, [%rd10+92];
	xor.b32  	%r1169, %r1169, %r899;
	ld.global.u32 	%r900, [%rd10+96];
	xor.b32  	%r1168, %r1168, %r900;
$L__BB1_89:
	and.b32  	%r902, %r864, 32;
	setp.eq.s32 	%p49, %r902, 0;
	@%p49 bra 	$L__BB1_91;
	ld.global.u32 	%r903, [%rd10+100];
	xor.b32  	%r1172, %r1172, %r903;
	ld.global.u32 	%r904, [%rd10+104];
	xor.b32  	%r1171, %r1171, %r904;
	ld.global.u32 	%r905, [%rd10+108];
	xor.b32  	%r1170, %r1170, %r905;
	ld.global.u32 	%r906, [%rd10+112];
	xor.b32  	%r1169, %r1169, %r906;
	ld.global.u32 	%r907, [%rd10+116];
	xor.b32  	%r1168, %r1168, %r907;
$L__BB1_91:
	and.b32  	%r909, %r864, 64;
	setp.eq.s32 	%p50, %r909, 0;
	@%p50 bra 	$L__BB1_93;
	ld.global.u32 	%r910, [%rd10+120];
	xor.b32  	%r1172, %r1172, %r910;
	ld.global.u32 	%r911, [%rd10+124];
	xor.b32  	%r1171, %r1171, %r911;
	ld.global.u32 	%r912, [%rd10+128];
	xor.b32  	%r1170, %r1170, %r912;
	ld.global.u32 	%r913, [%rd10+132];
	xor.b32  	%r1169, %r1169, %r913;
	ld.global.u32 	%r914, [%rd10+136];
	xor.b32  	%r1168, %r1168, %r914;
$L__BB1_93:
	and.b32  	%r916, %r864, 128;
	setp.eq.s32 	%p51, %r916, 0;
	@%p51 bra 	$L__BB1_95;
	ld.global.u32 	%r917, [%rd10+140];
	xor.b32  	%r1172, %r1172, %r917;
	ld.global.u32 	%r918, [%rd10+144];
	xor.b32  	%r1171, %r1171, %r918;
	ld.global.u32 	%r919, [%rd10+148];
	xor.b32  	%r1170, %r1170, %r919;
	ld.global.u32 	%r920, [%rd10+152];
	xor.b32  	%r1169, %r1169, %r920;
	ld.global.u32 	%r921, [%rd10+156];
	xor.b32  	%r1168, %r1168, %r921;
$L__BB1_95:
	and.b32  	%r923, %r864, 256;
	setp.eq.s32 	%p52, %r923, 0;
	@%p52 bra 	$L__BB1_97;
	ld.global.u32 	%r924, [%rd10+160];
	xor.b32  	%r1172, %r1172, %r924;
	ld.global.u32 	%r925, [%rd10+164];
	xor.b32  	%r1171, %r1171, %r925;
	ld.global.u32 	%r926, [%rd10+168];
	xor.b32  	%r1170, %r1170, %r926;
	ld.global.u32 	%r927, [%rd10+172];
	xor.b32  	%r1169, %r1169, %r927;
	ld.global.u32 	%r928, [%rd10+176];
	xor.b32  	%r1168, %r1168, %r928;
$L__BB1_97:
	and.b32  	%r930, %r864, 512;
	setp.eq.s32 	%p53, %r930, 0;
	@%p53 bra 	$L__BB1_99;
	ld.global.u32 	%r931, [%rd10+180];
	xor.b32  	%r1172, %r1172, %r931;
	ld.global.u32 	%r932, [%rd10+184];
	xor.b32  	%r1171, %r1171, %r932;
	ld.global.u32 	%r933, [%rd10+188];
	xor.b32  	%r1170, %r1170, %r933;
	ld.global.u32 	%r934, [%rd10+192];
	xor.b32  	%r1169, %r1169, %r934;
	ld.global.u32 	%r935, [%rd10+196];
	xor.b32  	%r1168, %r1168, %r935;
$L__BB1_99:
	and.b32  	%r937, %r864, 1024;
	setp.eq.s32 	%p54, %r937, 0;
	@%p54 bra 	$L__BB1_101;
	ld.global.u32 	%r938, [%rd10+200];
	xor.b32  	%r1172, %r1172, %r938;
	ld.global.u32 	%r939, [%rd10+204];
	xor.b32  	%r1171, %r1171, %r939;
	ld.global.u32 	%r940, [%rd10+208];
	xor.b32  	%r1170, %r1170, %r940;
	ld.global.u32 	%r941, [%rd10+212];
	xor.b32  	%r1169, %r1169, %r941;
	ld.global.u32 	%r942, [%rd10+216];
	xor.b32  	%r1168, %r1168, %r942;
$L__BB1_101:
	and.b32  	%r944, %r864, 2048;
	setp.eq.s32 	%p55, %r944, 0;
	@%p55 bra 	$L__BB1_103;
	ld.global.u32 	%r945, [%rd10+220];
	xor.b32  	%r1172, %r1172, %r945;
	ld.global.u32 	%r946, [%rd10+224];
	xor.b32  	%r1171, %r1171, %r946;
	ld.global.u32 	%r947, [%rd10+228];
	xor.b32  	%r1170, %r1170, %r947;
	ld.global.u32 	%r948, [%rd10+232];
	xor.b32  	%r1169, %r1169, %r948;
	ld.global.u32 	%r949, [%rd10+236];
	xor.b32  	%r1168, %r1168, %r949;
$L__BB1_103:
	and.b32  	%r951, %r864, 4096;
	setp.eq.s32 	%p56, %r951, 0;
	@%p56 bra 	$L__BB1_105;
	ld.global.u32 	%r952, [%rd10+240];
	xor.b32  	%r1172, %r1172, %r952;
	ld.global.u32 	%r953, [%rd10+244];
	xor.b32  	%r1171, %r1171, %r953;
	ld.global.u32 	%r954, [%rd10+248];
	xor.b32  	%r1170, %r1170, %r954;
	ld.global.u32 	%r955, [%rd10+252];
	xor.b32  	%r1169, %r1169, %r955;
	ld.global.u32 	%r956, [%rd10+256];
	xor.b32  	%r1168, %r1168, %r956;
$L__BB1_105:
	and.b32  	%r958, %r864, 8192;
	setp.eq.s32 	%p57, %r958, 0;
	@%p57 bra 	$L__BB1_107;
	ld.global.u32 	%r959, [%rd10+260];
	xor.b32  	%r1172, %r1172, %r959;
	ld.global.u32 	%r960, [%rd10+264];
	xor.b32  	%r1171, %r1171, %r960;
	ld.global.u32 	%r961, [%rd10+268];
	xor.b32  	%r1170, %r1170, %r961;
	ld.global.u32 	%r962, [%rd10+272];
	xor.b32  	%r1169, %r1169, %r962;
	ld.global.u32 	%r963, [%rd10+276];
	xor.b32  	%r1168, %r1168, %r963;
$L__BB1_107:
	and.b32  	%r965, %r864, 16384;
	setp.eq.s32 	%p58, %r965, 0;
	@%p58 bra 	$L__BB1_109;
	ld.global.u32 	%r966, [%rd10+280];
	xor.b32  	%r1172, %r1172, %r966;
	ld.global.u32 	%r967, [%rd10+284];
	xor.b32  	%r1171, %r1171, %r967;
	ld.global.u32 	%r968, [%rd10+288];
	xor.b32  	%r1170, %r1170, %r968;
	ld.global.u32 	%r969, [%rd10+292];
	xor.b32  	%r1169, %r1169, %r969;
	ld.global.u32 	%r970, [%rd10+296];
	xor.b32  	%r1168, %r1168, %r970;
$L__BB1_109:
	and.b32  	%r972, %r864, 32768;
	setp.eq.s32 	%p59, %r972, 0;
	@%p59 bra 	$L__BB1_111;
	ld.global.u32 	%r973, [%rd10+300];
	xor.b32  	%r1172, %r1172, %r973;
	ld.global.u32 	%r974, [%rd10+304];
	xor.b32  	%r1171, %r1171, %r974;
	ld.global.u32 	%r975, [%rd10+308];
	xor.b32  	%r1170, %r1170, %r975;
	ld.global.u32 	%r976, [%rd10+312];
	xor.b32  	%r1169, %r1169, %r976;
	ld.global.u32 	%r977, [%rd10+316];
	xor.b32  	%r1168, %r1168, %r977;
$L__BB1_111:
	add.s32 	%r1351, %r1351, 16;
	setp.ne.s32 	%p60, %r1351, 32;
	@%p60 bra 	$L__BB1_79;
	mad.lo.s32 	%r978, %r1345, -31, %r372;
	add.s32 	%r1345, %r978, 1;
	setp.ne.s32 	%p61, %r1345, 5;
	@%p61 bra 	$L__BB1_78;
	st.local.u32 	[%rd4+4], %r1172;
	st.local.v2.u32 	[%rd4+8], {%r1171, %r1170};
	st.local.v2.u32 	[%rd4+16], {%r1169, %r1168};
$L__BB1_114:
	shr.u64 	%rd84, %rd6, 2;
	add.s32 	%r1155, %r1155, 1;
	setp.gt.u64 	%p62, %rd6, 3;
	@%p62 bra 	$L__BB1_2;
$L__BB1_115:
	setp.lt.s32 	%p63, %r614, 1;
	mov.f32 	%f161, 0f00000000;
	mov.f32 	%f162, %f161;
	@%p63 bra 	$L__BB1_137;
	cvt.u32.u64 	%r980, %rd5;
	mul.lo.s32 	%r552, %r980, %r614;
	and.b32  	%r553, %r614, 7;
	setp.lt.u32 	%p64, %r614, 8;
	mov.b32 	%r1448, 0;
	@%p64 bra 	$L__BB1_119;
	mov.b32 	%r1465, 0;
	and.b32  	%r1448, %r614, 2147483640;
$L__BB1_118:
	.pragma "nounroll";
	ld.param.u64 	%rd80, [_Z8init_batiPfS_S_S_S_S__param_1];
	shr.u32 	%r982, %r1172, 2;
	xor.b32  	%r983, %r982, %r1172;
	shl.b32 	%r984, %r1168, 4;
	shl.b32 	%r985, %r983, 1;
	xor.b32  	%r986, %r985, %r984;
	xor.b32  	%r987, %r986, %r983;
	xor.b32  	%r988, %r987, %r1168;
	add.s32 	%r989, %r1459, %r988;
	add.s32 	%r990, %r989, 362437;
	cvt.rn.f32.u32 	%f16, %r990;
	fma.rn.f32 	%f17, %f16, 0f2F800000, 0f2F000000;
	cvta.to.global.u64 	%rd45, %rd80;
	mul.wide.u32 	%rd46, %r1465, 4;
	add.s64 	%rd47, %rd45, %rd46;
	ld.global.f32 	%f18, [%rd47];
	add.s64 	%rd48, %rd1, %rd46;
	ld.global.f32 	%f19, [%rd48];
	sub.f32 	%f20, %f19, %f18;
	fma.rn.f32 	%f21, %f20, %f17, %f18;
	add.s32 	%r991, %r1465, %r552;
	mul.wide.s32 	%rd49, %r991, 4;
	add.s64 	%rd50, %rd2, %rd49;
	st.global.f32 	[%rd50], %f21;
	shr.u32 	%r992, %r1171, 2;
	xor.b32  	%r993, %r992, %r1171;
	shl.b32 	%r994, %r988, 4;
	shl.b32 	%r995, %r993, 1;
	xor.b32  	%r996, %r995, %r994;
	xor.b32  	%r997, %r996, %r993;
	xor.b32  	%r998, %r997, %r988;
	add.s32 	%r999, %r1459, %r998;
	add.s32 	%r1000, %r999, 724874;
	cvt.rn.f32.u32 	%f22, %r1000;
	fma.rn.f32 	%f23, %f22, 0f2F800000, 0f2F000000;
	ld.global.f32 	%f24, [%rd47+4];
	ld.global.f32 	%f25, [%rd48+4];
	sub.f32 	%f26, %f25, %f24;
	fma.rn.f32 	%f27, %f26, %f23, %f24;
	st.global.f32 	[%rd50+4], %f27;
	shr.u32 	%r1001, %r1170, 2;
	xor.b32  	%r1002, %r1001, %r1170;
	shl.b32 	%r1003, %r998, 4;
	shl.b32 	%r1004, %r1002, 1;
	xor.b32  	%r1005, %r1004, %r1003;
	xor.b32  	%r1006, %r1005, %r1002;
	xor.b32  	%r1007, %r1006, %r998;
	add.s32 	%r1008, %r1459, %r1007;
	add.s32 	%r1009, %r1008, 1087311;
	cvt.rn.f32.u32 	%f28, %r1009;
	fma.rn.f32 	%f29, %f28, 0f2F800000, 0f2F000000;
	ld.global.f32 	%f30, [%rd47+8];
	ld.global.f32 	%f31, [%rd48+8];
	sub.f32 	%f32, %f31, %f30;
	fma.rn.f32 	%f33, %f32, %f29, %f30;
	st.global.f32 	[%rd50+8], %f33;
	shr.u32 	%r1010, %r1169, 2;
	xor.b32  	%r1011, %r1010, %r1169;
	shl.b32 	%r1012, %r1007, 4;
	shl.b32 	%r1013, %r1011, 1;
	xor.b32  	%r1014, %r1013, %r1012;
	xor.b32  	%r1015, %r1014, %r1011;
	xor.b32  	%r1172, %r1015, %r1007;
	add.s32 	%r1016, %r1459, %r1172;
	add.s32 	%r1017, %r1016, 1449748;
	cvt.rn.f32.u32 	%f34, %r1017;
	fma.rn.f32 	%f35, %f34, 0f2F800000, 0f2F000000;
	ld.global.f32 	%f36, [%rd47+12];
	ld.global.f32 	%f37, [%rd48+12];
	sub.f32 	%f38, %f37, %f36;
	fma.rn.f32 	%f39, %f38, %f35, %f36;
	st.global.f32 	[%rd50+12], %f39;
	shr.u32 	%r1018, %r1168, 2;
	xor.b32  	%r1019, %r1018, %r1168;
	shl.b32 	%r1020, %r1172, 4;
	shl.b32 	%r1021, %r1019, 1;
	xor.b32  	%r1022, %r1021, %r1020;
	xor.b32  	%r1023, %r1022, %r1019;
	xor.b32  	%r1171, %r1023, %r1172;
	add.s32 	%r1024, %r1459, %r1171;
	add.s32 	%r1025, %r1024, 1812185;
	cvt.rn.f32.u32 	%f40, %r1025;
	fma.rn.f32 	%f41, %f40, 0f2F800000, 0f2F000000;
	ld.global.f32 	%f42, [%rd47+16];
	ld.global.f32 	%f43, [%rd48+16];
	sub.f32 	%f44, %f43, %f42;
	fma.rn.f32 	%f45, %f44, %f41, %f42;
	st.global.f32 	[%rd50+16], %f45;
	shr.u32 	%r1026, %r988, 2;
	xor.b32  	%r1027, %r1026, %r988;
	shl.b32 	%r1028, %r1171, 4;
	shl.b32 	%r1029, %r1027, 1;
	xor.b32  	%r1030, %r1029, %r1028;
	xor.b32  	%r1031, %r1030, %r1027;
	xor.b32  	%r1170, %r1031, %r1171;
	add.s32 	%r1032, %r1459, %r1170;
	add.s32 	%r1033, %r1032, 2174622;
	cvt.rn.f32.u32 	%f46, %r1033;
	fma.rn.f32 	%f47, %f46, 0f2F800000, 0f2F000000;
	ld.global.f32 	%f48, [%rd47+20];
	ld.global.f32 	%f49, [%rd48+20];
	sub.f32 	%f50, %f49, %f48;
	fma.rn.f32 	%f51, %f50, %f47, %f48;
	st.global.f32 	[%rd50+20], %f51;
	shr.u32 	%r1034, %r998, 2;
	xor.b32  	%r1035, %r1034, %r998;
	shl.b32 	%r1036, %r1170, 4;
	shl.b32 	%r1037, %r1035, 1;
	xor.b32  	%r1038, %r1037, %r1036;
	xor.b32  	%r1039, %r1038, %r1035;
	xor.b32  	%r1169, %r1039, %r1170;
	add.s32 	%r1040, %r1459, %r1169;
	add.s32 	%r1041, %r1040, 2537059;
	cvt.rn.f32.u32 	%f52, %r1041;
	fma.rn.f32 	%f53, %f52, 0f2F800000, 0f2F000000;
	ld.global.f32 	%f54, [%rd47+24];
	ld.global.f32 	%f55, [%rd48+24];
	sub.f32 	%f56, %f55, %f54;
	fma.rn.f32 	%f57, %f56, %f53, %f54;
	st.global.f32 	[%rd50+24], %f57;
	shr.u32 	%r1042, %r1007, 2;
	xor.b32  	%r1043, %r1042, %r1007;
	shl.b32 	%r1044, %r1169, 4;
	shl.b32 	%r1045, %r1043, 1;
	xor.b32  	%r1046, %r1045, %r1044;
	xor.b32  	%r1047, %r1046, %r1043;
	xor.b32  	%r1168, %r1047, %r1169;
	add.s32 	%r1459, %r1459, 2899496;
	add.s32 	%r1048, %r1168, %r1459;
	cvt.rn.f32.u32 	%f58, %r1048;
	fma.rn.f32 	%f59, %f58, 0f2F800000, 0f2F000000;
	ld.global.f32 	%f60, [%rd47+28];
	ld.global.f32 	%f61, [%rd48+28];
	sub.f32 	%f62, %f61, %f60;
	fma.rn.f32 	%f63, %f62, %f59, %f60;
	st.global.f32 	[%rd50+28], %f63;
	add.s32 	%r1465, %r1465, 8;
	setp.eq.s32 	%p65, %r1465, %r1448;
	@%p65 bra 	$L__BB1_119;
	bra.uni 	$L__BB1_118;
$L__BB1_119:
	setp.eq.s32 	%p66, %r553, 0;
	@%p66 bra 	$L__BB1_127;
	and.b32  	%r561, %r614, 3;
	setp.lt.u32 	%p67, %r553, 4;
	mov.u32 	%r1456, %r1168;
	@%p67 bra 	$L__BB1_122;
	ld.param.u64 	%rd81, [_Z8init_batiPfS_S_S_S_S__param_1];
	shr.u32 	%r1049, %r1172, 2;
	xor.b32  	%r1050, %r1049, %r1172;
	shl.b32 	%r1051, %r1168, 4;
	shl.b32 	%r1052, %r1050, 1;
	xor.b32  	%r1053, %r1052, %r1051;
	xor.b32  	%r1054, %r1053, %r1050;
	xor.b32  	%r562, %r1054, %r1168;
	add.s32 	%r1055, %r1459, %r562;
	add.s32 	%r1056, %r1055, 362437;
	cvt.rn.f32.u32 	%f64, %r1056;
	fma.rn.f32 	%f65, %f64, 0f2F800000, 0f2F000000;
	cvta.to.global.u64 	%rd51, %rd81;
	mul.wide.u32 	%rd52, %r1448, 4;
	add.s64 	%rd53, %rd51, %rd52;
	ld.global.f32 	%f66, [%rd53];
	add.s64 	%rd54, %rd1, %rd52;
	ld.global.f32 	%f67, [%rd54];
	sub.f32 	%f68, %f67, %f66;
	fma.rn.f32 	%f69, %f68, %f65, %f66;
	add.s32 	%r1057, %r1448, %r552;
	mul.wide.s32 	%rd55, %r1057, 4;
	add.s64 	%rd56, %rd2, %rd55;
	st.global.f32 	[%rd56], %f69;
	shr.u32 	%r1058, %r1171, 2;
	xor.b32  	%r1059, %r1058, %r1171;
	shl.b32 	%r1060, %r562, 4;
	shl.b32 	%r1061, %r1059, 1;
	xor.b32  	%r1062, %r1061, %r1060;
	xor.b32  	%r1063, %r1062, %r1059;
	xor.b32  	%r563, %r1063, %r562;
	add.s32 	%r1064, %r1459, %r563;
	add.s32 	%r1065, %r1064, 724874;
	cvt.rn.f32.u32 	%f70, %r1065;
	fma.rn.f32 	%f71, %f70, 0f2F800000, 0f2F000000;
	ld.global.f32 	%f72, [%rd53+4];
	ld.global.f32 	%f73, [%rd54+4];
	sub.f32 	%f74, %f73, %f72;
	fma.rn.f32 	%f75, %f74, %f71, %f72;
	st.global.f32 	[%rd56+4], %f75;
	shr.u32 	%r1066, %r1170, 2;
	xor.b32  	%r1067, %r1066, %r1170;
	shl.b32 	%r1068, %r563, 4;
	shl.b32 	%r1069, %r1067, 1;
	xor.b32  	%r1070, %r1069, %r1068;
	xor.b32  	%r1071, %r1070, %r1067;
	xor.b32  	%r1072, %r1071, %r563;
	add.s32 	%r1073, %r1459, %r1072;
	add.s32 	%r1074, %r1073, 1087311;
	cvt.rn.f32.u32 	%f76, %r1074;
	fma.rn.f32 	%f77, %f76, 0f2F800000, 0f2F000000;
	ld.global.f32 	%f78, [%rd53+8];
	ld.global.f32 	%f79, [%rd54+8];
	sub.f32 	%f80, %f79, %f78;
	fma.rn.f32 	%f81, %f80, %f77, %f78;
	st.global.f32 	[%rd56+8], %f81;
	shr.u32 	%r1075, %r1169, 2;
	xor.b32  	%r1076, %r1075, %r1169;
	shl.b32 	%r1077, %r1072, 4;
	shl.b32 	%r1078, %r1076, 1;
	xor.b32  	%r1079, %r1078, %r1077;
	xor.b32  	%r1080, %r1079, %r1076;
	xor.b32  	%r1456, %r1080, %r1072;
	add.s32 	%r1459, %r1459, 1449748;
	add.s32 	%r1081, %r1456, %r1459;
	cvt.rn.f32.u32 	%f82, %r1081;
	fma.rn.f32 	%f83, %f82, 0f2F800000, 0f2F000000;
	ld.global.f32 	%f84, [%rd53+12];
	ld.global.f32 	%f85, [%rd54+12];
	sub.f32 	%f86, %f85, %f84;
	fma.rn.f32 	%f87, %f86, %f83, %f84;
	st.global.f32 	[%rd56+12], %f87;
	add.s32 	%r1448, %r1448, 4;
	mov.u32 	%r1170, %r563;
	mov.u32 	%r1171, %r562;
	mov.u32 	%r1172, %r1168;
$L__BB1_122:
	setp.eq.s32 	%p68, %r561, 0;
	@%p68 bra 	$L__BB1_127;
	ld.param.u64 	%rd82, [_Z8init_batiPfS_S_S_S_S__param_1];
	cvta.to.global.u64 	%rd12, %rd82;
	setp.eq.s32 	%p69, %r561, 1;
	@%p69 bra 	$L__BB1_125;
	shr.u32 	%r1082, %r1172, 2;
	xor.b32  	%r1083, %r1082, %r1172;
	shl.b32 	%r1084, %r1456, 4;
	shl.b32 	%r1085, %r1083, 1;
	xor.b32  	%r1086, %r1085, %r1084;
	xor.b32  	%r1087, %r1086, %r1083;
	xor.b32  	%r1088, %r1087, %r1456;
	add.s32 	%r1089, %r1459, %r1088;
	add.s32 	%r1090, %r1089, 362437;
	cvt.rn.f32.u32 	%f88, %r1090;
	fma.rn.f32 	%f89, %f88, 0f2F800000, 0f2F000000;
	mul.wide.u32 	%rd57, %r1448, 4;
	add.s64 	%rd58, %rd12, %rd57;
	ld.global.f32 	%f90, [%rd58];
	add.s64 	%rd59, %rd1, %rd57;
	ld.global.f32 	%f91, [%rd59];
	sub.f32 	%f92, %f91, %f90;
	fma.rn.f32 	%f93, %f92, %f89, %f90;
	add.s32 	%r1091, %r1448, %r552;
	mul.wide.s32 	%rd60, %r1091, 4;
	add.s64 	%rd61, %rd2, %rd60;
	st.global.f32 	[%rd61], %f93;
	shr.u32 	%r1092, %r1171, 2;
	xor.b32  	%r1093, %r1092, %r1171;
	shl.b32 	%r1094, %r1088, 4;
	shl.b32 	%r1095, %r1093, 1;
	xor.b32  	%r1096, %r1095, %r1094;
	xor.b32  	%r1097, %r1096, %r1093;
	xor.b32  	%r1456, %r1097, %r1088;
	add.s32 	%r1459, %r1459, 724874;
	add.s32 	%r1098, %r1456, %r1459;
	cvt.rn.f32.u32 	%f94, %r1098;
	fma.rn.f32 	%f95, %f94, 0f2F800000, 0f2F000000;
	ld.global.f32 	%f96, [%rd58+4];
	ld.global.f32 	%f97, [%rd59+4];
	sub.f32 	%f98, %f97, %f96;
	fma.rn.f32 	%f99, %f98, %f95, %f96;
	st.global.f32 	[%rd61+4], %f99;
	add.s32 	%r1448, %r1448, 2;
	mov.u32 	%r1172, %r1170;
$L__BB1_125:
	and.b32  	%r1099, %r614, 1;
	setp.eq.b32 	%p70, %r1099, 1;
	not.pred 	%p71, %p70;
	@%p71 bra 	$L__BB1_127;
	shr.u32 	%r1100, %r1172, 2;
	xor.b32  	%r1101, %r1100, %r1172;
	shl.b32 	%r1102, %r1456, 4;
	shl.b32 	%r1103, %r1101, 1;
	xor.b32  	%r1104, %r1103, %r1102;
	xor.b32  	%r1105, %r1104, %r1101;
	xor.b32  	%r1106, %r1105, %r1456;
	add.s32 	%r1107, %r1459, %r1106;
	add.s32 	%r1108, %r1107, 362437;
	cvt.rn.f32.u32 	%f100, %r1108;
	fma.rn.f32 	%f101, %f100, 0f2F800000, 0f2F000000;
	mul.wide.u32 	%rd62, %r1448, 4;
	add.s64 	%rd63, %rd12, %rd62;
	ld.global.f32 	%f102, [%rd63];
	add.s64 	%rd64, %rd1, %rd62;
	ld.global.f32 	%f103, [%rd64];
	sub.f32 	%f104, %f103, %f102;
	fma.rn.f32 	%f105, %f104, %f101, %f102;
	add.s32 	%r1109, %r1448, %r552;
	mul.wide.s32 	%rd65, %r1109, 4;
	add.s64 	%rd66, %rd2, %rd65;
	st.global.f32 	[%rd66], %f105;
$L__BB1_127:
	cvt.rn.f32.u32 	%f1, %r614;
	mov.f32 	%f162, 0f00000000;
	mov.b32 	%r1466, 0;
	mov.u64 	%rd69, __cudart_i2opi_f;
	mov.f32 	%f161, %f162;
$L__BB1_128:
	add.s32 	%r1111, %r1466, %r552;
	mul.wide.s32 	%rd67, %r1111, 4;
	add.s64 	%rd68, %rd2, %rd67;
	ld.global.f32 	%f107, [%rd68];
	mul.f32 	%f108, %f107, %f107;
	div.rn.f32 	%f109, %f108, %f1;
	add.f32 	%f161, %f161, %f109;
	mul.f32 	%f5, %f107, 0f40C90FDB;
	mul.f32 	%f110, %f5, 0f3F22F983;
	cvt.rni.s32.f32 	%r1470, %f110;
	cvt.rn.f32.s32 	%f111, %r1470;
	fma.rn.f32 	%f112, %f111, 0fBFC90FDA, %f5;
	fma.rn.f32 	%f113, %f111, 0fB3A22168, %f112;
	fma.rn.f32 	%f160, %f111, 0fA7C234C5, %f113;
	abs.f32 	%f7, %f5;
	setp.ltu.f32 	%p72, %f7, 0f47CE4780;
	@%p72 bra 	$L__BB1_136;
	setp.neu.f32 	%p73, %f7, 0f7F800000;
	@%p73 bra 	$L__BB1_131;
	mov.f32 	%f116, 0f00000000;
	mul.rn.f32 	%f160, %f5, %f116;
	mov.b32 	%r1470, 0;
	bra.uni 	$L__BB1_136;
$L__BB1_131:
	mov.b32 	%r597, %f5;
	shl.b32 	%r1113, %r597, 8;
	or.b32  	%r598, %r1113, -2147483648;
	mov.b64 	%rd87, 0;
	mov.b32 	%r1467, 0;
	mov.u64 	%rd85, %rd69;
	mov.u64 	%rd86, %rd3;
$L__BB1_132:
	.pragma "nounroll";
	ld.global.nc.u32 	%r1114, [%rd85];
	mad.wide.u32 	%rd71, %r1114, %r598, %rd87;
	shr.u64 	%rd87, %rd71, 32;
	st.local.u32 	[%rd86], %rd71;
	add.s32 	%r1467, %r1467, 1;
	add.s64 	%rd86, %rd86, 4;
	add.s64 	%rd85, %rd85, 4;
	setp.ne.s32 	%p74, %r1467, 6;
	@%p74 bra 	$L__BB1_132;
	shr.u32 	%r1115, %r597, 23;
	st.local.u32 	[%rd3+24], %rd87;
	and.b32  	%r601, %r1115, 31;
	and.b32  	%r1116, %r1115, 224;
	add.s32 	%r1117, %r1116, -128;
	shr.u32 	%r1118, %r1117, 5;
	mul.wide.u32 	%rd72, %r1118, 4;
	sub.s64 	%rd19, %rd3, %rd72;
	ld.local.u32 	%r1468, [%rd19+24];
	ld.local.u32 	%r1469, [%rd19+20];
	setp.eq.s32 	%p75, %r601, 0;
	@%p75 bra 	$L__BB1_135;
	shf.l.wrap.b32 	%r1468, %r1469, %r1468, %r601;
	ld.local.u32 	%r1119, [%rd19+16];
	shf.l.wrap.b32 	%r1469, %r1119, %r1469, %r601;
$L__BB1_135:
	shr.u32 	%r1120, %r1468, 30;
	shf.l.wrap.b32 	%r1121, %r1469, %r1468, 2;
	shl.b32 	%r1122, %r1469, 2;
	shr.u32 	%r1123, %r1121, 31;
	add.s32 	%r1124, %r1123, %r1120;
	neg.s32 	%r1125, %r1124;
	setp.lt.s32 	%p76, %r597, 0;
	selp.b32 	%r1470, %r1125, %r1124, %p76;
	xor.b32  	%r1126, %r1121, %r597;
	shr.s32 	%r1127, %r1121, 31;
	xor.b32  	%r1128, %r1127, %r1121;
	xor.b32  	%r1129, %r1127, %r1122;
	cvt.u64.u32 	%rd73, %r1128;
	shl.b64 	%rd74, %rd73, 32;
	cvt.u64.u32 	%rd75, %r1129;
	or.b64  	%rd76, %rd74, %rd75;
	cvt.rn.f64.s64 	%fd4, %rd76;
	mul.f64 	%fd5, %fd4, 0d3BF921FB54442D19;
	cvt.rn.f32.f64 	%f114, %fd5;
	neg.f32 	%f115, %f114;
	setp.lt.s32 	%p77, %r1126, 0;
	selp.f32 	%f160, %f115, %f114, %p77;
$L__BB1_136:
	add.s32 	%r1131, %r1470, 1;
	mul.rn.f32 	%f117, %f160, %f160;
	and.b32  	%r1132, %r1470, 1;
	setp.eq.b32 	%p78, %r1132, 1;
	selp.f32 	%f118, %f160, 0f3F800000, %p78;
	fma.rn.f32 	%f119, %f117, %f118, 0f00000000;
	fma.rn.f32 	%f120, %f117, 0f37CBAC00, 0fBAB607ED;
	selp.f32 	%f121, 0fB94D4153, %f120, %p78;
	selp.f32 	%f122, 0f3C0885E4, 0f3D2AAABB, %p78;
	fma.rn.f32 	%f123, %f121, %f117, %f122;
	selp.f32 	%f124, 0fBE2AAAA8, 0fBEFFFFFF, %p78;
	fma.rn.f32 	%f125, %f123, %f117, %f124;
	fma.rn.f32 	%f126, %f125, %f119, %f118;
	and.b32  	%r1133, %r1131, 2;
	setp.eq.s32 	%p79, %r1133, 0;
	mov.f32 	%f127, 0f00000000;
	sub.f32 	%f128, %f127, %f126;
	selp.f32 	%f129, %f126, %f128, %p79;
	div.rn.f32 	%f130, %f129, %f1;
	add.f32 	%f162, %f162, %f130;
	add.s32 	%r1466, %r1466, 1;
	setp.ne.s32 	%p80, %r1466, %r614;
	@%p80 bra 	$L__BB1_128;
$L__BB1_137:
	mov.f64 	%fd6, 0d4338000000000001;
	{
	.reg .b32 %temp; 
	mov.b64 	{%r611, %temp}, %fd6;
	}
	mov.f64 	%fd7, 0dC338000000000000;
	add.rn.f64 	%fd8, %fd6, %fd7;
	fma.rn.f64 	%fd9, %fd8, 0dBFE62E42FEFA39EF, 0d3FF0000000000000;
	fma.rn.f64 	%fd10, %fd8, 0dBC7ABC9E3B39803F, %fd9;
	fma.rn.f64 	%fd11, %fd10, 0d3E5ADE1569CE2BDF, 0d3E928AF3FCA213EA;
	fma.rn.f64 	%fd12, %fd11, %fd10, 0d3EC71DEE62401315;
	fma.rn.f64 	%fd13, %fd12, %fd10, 0d3EFA01997C89EB71;
	fma.rn.f64 	%fd14, %fd13, %fd10, 0d3F2A01A014761F65;
	fma.rn.f64 	%fd15, %fd14, %fd10, 0d3F56C16C1852B7AF;
	fma.rn.f64 	%fd16, %fd15, %fd10, 0d3F81111111122322;
	fma.rn.f64 	%fd17, %fd16, %fd10, 0d3FA55555555502A1;
	fma.rn.f64 	%fd18, %fd17, %fd10, 0d3FC5555555555511;
	fma.rn.f64 	%fd19, %fd18, %fd10, 0d3FE000000000000B;
	fma.rn.f64 	%fd20, %fd19, %fd10, 0d3FF0000000000000;
	fma.rn.f64 	%fd21, %fd20, %fd10, 0d3FF0000000000000;
	{
	.reg .b32 %temp; 
	mov.b64 	{%r612, %temp}, %fd21;
	}
	{
	.reg .b32 %temp; 
	mov.b64 	{%temp, %r613}, %fd21;
	}
	shl.b32 	%r1134, %r611, 20;
	add.s32 	%r1135, %r1134, %r613;
	mov.b64 	%fd31, {%r612, %r1135};
	mov.f64 	%fd22, 0d3FF0000000000000;
	{
	.reg .b32 %temp; 
	mov.b64 	{%temp, %r1136}, %fd22;
	}
	mov.b32 	%f131, %r1136;
	abs.f32 	%f14, %f131;
	setp.lt.f32 	%p81, %f14, 0f4086232B;
	@%p81 bra 	$L__BB1_140;
	setp.geu.f32 	%p82, %f14, 0f40874800;
	mov.f64 	%fd31, 0d7FF0000000000000;
	@%p82 bra 	$L__BB1_140;
	shr.u32 	%r1137, %r611, 31;
	add.s32 	%r1138, %r611, %r1137;
	shr.s32 	%r1139, %r1138, 1;
	shl.b32 	%r1140, %r1139, 20;
	add.s32 	%r1141, %r613, %r1140;
	mov.b64 	%fd24, {%r612, %r1141};
	sub.s32 	%r1142, %r611, %r1139;
	shl.b32 	%r1143, %r1142, 20;
	add.s32 	%r1144, %r1143, 1072693248;
	mov.b32 	%r1145, 0;
	mov.b64 	%fd25, {%r1145, %r1144};
	mul.f64 	%fd31, %fd25, %fd24;
$L__BB1_140:
	ld.param.u64 	%rd83, [_Z8init_batiPfS_S_S_S_S__param_5];
	sqrt.rn.f32 	%f132, %f161;
	cvta.to.global.u64 	%rd77, %rd83;
	add.f64 	%fd26, %fd31, 0d4034000000000000;
	mul.f32 	%f133, %f132, 0fBE4CCCCD;
	fma.rn.f32 	%f134, %f133, 0f3BBB989D, 0f3F000000;
	cvt.sat.f32.f32 	%f135, %f134;
	mov.f32 	%f136, 0f4B400001;
	mov.f32 	%f137, 0f437C0000;
	fma.rm.f32 	%f138, %f135, %f137, %f136;
	add.f32 	%f139, %f138, 0fCB40007F;
	neg.f32 	%f140, %f139;
	fma.rn.f32 	%f141, %f133, 0f3FB8AA3B, %f140;
	fma.rn.f32 	%f142, %f133, 0f32A57060, %f141;
	mov.b32 	%r1146, %f138;
	shl.b32 	%r1147, %r1146, 23;
	mov.b32 	%f143, %r1147;
	ex2.approx.ftz.f32 	%f144, %f142;
	mul.f32 	%f145, %f144, %f143;
	mul.f32 	%f146, %f145, 0fC1A00000;
	cvt.f64.f32 	%fd27, %f146;
	add.f64 	%fd28, %fd26, %fd27;
	fma.rn.f32 	%f147, %f162, 0f3BBB989D, 0f3F000000;
	cvt.sat.f32.f32 	%f148, %f147;
	fma.rm.f32 	%f149, %f148, %f137, %f136;
	add.f32 	%f150, %f149, 0fCB40007F;
	neg.f32 	%f151, %f150;
	fma.rn.f32 	%f152, %f162, 0f3FB8AA3B, %f151;
	fma.rn.f32 	%f153, %f162, 0f32A57060, %f152;
	mov.b32 	%r1148, %f149;
	shl.b32 	%r1149, %r1148, 23;
	mov.b32 	%f154, %r1149;
	ex2.approx.ftz.f32 	%f155, %f153;
	mul.f32 	%f156, %f155, %f154;
	cvt.f64.f32 	%fd29, %f156;
	sub.f64 	%fd30, %fd28, %fd29;
	cvt.rn.f32.f64 	%f157, %fd30;
	shl.b64 	%rd78, %rd5, 2;
	add.s64 	%rd79, %rd77, %rd78;
	st.global.f32 	[%rd79], %f157;
	bar.sync 	0;
	ret;

}
	// .globl	_Z8move_batiPfS_S_S_S_S_fffS_S_fS_
.visible .entry _Z8move_batiPfS_S_S_S_S_fffS_S_fS_(
	.param .u32 _Z8move_batiPfS_S_S_S_S_fffS_S_fS__param_0,
	.param .u64 .ptr .align 1 _Z8move_batiPfS_S_S_S_S_fffS_S_fS__param_1,
	.param .u64 .ptr .align 1 _Z8move_batiPfS_S_S_S_S_fffS_S_fS__param_2,
	.param .u64 .ptr .align 1 _Z8move_batiPfS_S_S_S_S_fffS_S_fS__param_3,
	.param .u64 .ptr .align 1 _Z8move_batiPfS_S_S_S_S_fffS_S_fS__param_4,
	.param .u64 .ptr .align 1 _Z8move_batiPfS_S_S_S_S_fffS_S_fS__param_5,
	.param .u64 .ptr .align 1 _Z8move_batiPfS_S_S_S_S_fffS_S_fS__param_6,
	.param .f32 _Z8move_batiPfS_S_S_S_S_fffS_S_fS__param_7,
	.param .f32 _Z8move_batiPfS_S_S_S_S_fffS_S_fS__param_8,
	.param .f32 _Z8move_batiPfS_S_S_S_S_fffS_S_fS__param_9,
	.param .u64 .ptr .align 1 _Z8move_batiPfS_S_S_S_S_fffS_S_fS__param_10,
	.param .u64 .ptr .align 1 _Z8move_batiPfS_S_S_S_S_fffS_S_fS__param_11,
	.param .f32 _Z8move_batiPfS_S_S_S_S_fffS_S_fS__param_12,
	.param .u64 .ptr .align 1 _Z8move_batiPfS_S_S_S_S_fffS_S_fS__param_13
)
{
	.local .align 8 .b8 	__local_depot2[96];
	.reg .b64 	%SP;
	.reg .b64 	%SPL;
	.reg .pred 	%p<127>;
	.reg .b32 	%r<1442>;
	.reg .b32 	%f<285>;
	.reg .b64 	%rd<132>;
	.reg .b64 	%fd<42>;

	mov.u64 	%SPL, __local_depot2;
	cvta.local.u64 	%SP, %SPL;
	ld.param.u32 	%r632, [_Z8move_batiPfS_S_S_S_S_fffS_S_fS__param_0];
	ld.param.u64 	%rd33, [_Z8move_batiPfS_S_S_S_S_fffS_S_fS__param_1];
	ld.param.u64 	%rd34, [_Z8move_batiPfS_S_S_S_S_fffS_S_fS__param_2];
	ld.param.u64 	%rd35, [_Z8move_batiPfS_S_S_S_S_fffS_S_fS__param_4];
	ld.param.u64 	%rd36, [_Z8move_batiPfS_S_S_S_S_fffS_S_fS__param_10];
	ld.param.u64 	%rd37, [_Z8move_batiPfS_S_S_S_S_fffS_S_fS__param_11];
	cvta.to.global.u64 	%rd1, %rd34;
	cvta.to.global.u64 	%rd2, %rd33;
	cvta.to.global.u64 	%rd3, %rd36;
	cvta.to.global.u64 	%rd4, %rd35;
	cvta.to.global.u64 	%rd5, %rd37;
	add.u64 	%rd6, %SPL, 0;
	add.u64 	%rd7, %SPL, 32;
	mov.u32 	%r633, %tid.x;
	mov.u32 	%r634, %ctaid.x;
	mov.u32 	%r635, %ntid.x;
	mad.lo.s32 	%r1, %r634, %r635, %r633;
	// begin inline asm
	mov.u64 	%rd32, %clock64;
	// end inline asm
	cvt.s64.s32 	%rd128, %r1;
	cvt.u32.u64 	%r636, %rd32;
	xor.b32  	%r637, %r636, -1429050551;
	mul.lo.s32 	%r638, %r637, 1099087573;
	{ .reg .b32 tmp; mov.b64 {tmp, %r639}, %rd32; }
	xor.b32  	%r640, %r639, -136515619;
	mul.lo.s32 	%r641, %r640, -1703105765;
	add.s32 	%r642, %r638, %r641;
	add.s32 	%r2, %r642, 6615241;
	add.s32 	%r1138, %r638, 123456789;
	st.local.v2.u32 	[%rd7], {%r2, %r1138};
	xor.b32  	%r1137, %r638, 362436069;
	add.s32 	%r1136, %r641, 521288629;
	st.local.v2.u32 	[%rd7+8], {%r1137, %r1136};
	xor.b32  	%r1135, %r641, 88675123;
	add.s32 	%r1134, %r638, 5783321;
	st.local.v2.u32 	[%rd7+16], {%r1135, %r1134};
	setp.eq.s32 	%p1, %r1, 0;
	@%p1 bra 	$L__BB2_115;
	mov.b32 	%r1121, 0;
$L__BB2_2:
	mov.u64 	%rd9, %rd128;
	and.b64  	%rd10, %rd9, 3;
	setp.eq.s64 	%p2, %rd10, 0;
	@%p2 bra 	$L__BB2_114;
	mul.wide.u32 	%rd40, %r1121, 3200;
	mov.u64 	%rd41, precalc_xorwow_matrix;
	add.s64 	%rd11, %rd41, %rd40;
	mov.b32 	%r1134, 0;
	mov.u32 	%r1135, %r1134;
	mov.u32 	%r1136, %r1134;
	mov.u32 	%r1137, %r1134;
	mov.u32 	%r1138, %r1134;
	mov.u32 	%r1127, %r1134;
$L__BB2_4:
	mul.wide.u32 	%rd42, %r1127, 4;
	add.s64 	%rd43, %rd7, %rd42;
	ld.local.u32 	%r20, [%rd43+4];
	shl.b32 	%r21, %r1127, 5;
	mov.b32 	%r1133, 0;
$L__BB2_5:
	.pragma "nounroll";
	shr.u32 	%r646, %r20, %r1133;
	and.b32  	%r647, %r646, 1;
	setp.eq.b32 	%p3, %r647, 1;
	not.pred 	%p4, %p3;
	add.s32 	%r648, %r21, %r1133;
	mul.lo.s32 	%r649, %r648, 5;
	mul.wide.u32 	%rd44, %r649, 4;
	add.s64 	%rd12, %rd11, %rd44;
	@%p4 bra 	$L__BB2_7;
	ld.global.u32 	%r650, [%rd12];
	xor.b32  	%r1138, %r1138, %r650;
	ld.global.u32 	%r651, [%rd12+4];
	xor.b32  	%r1137, %r1137, %r651;
	ld.global.u32 	%r652, [%rd12+8];
	xor.b32  	%r1136, %r1136, %r652;
	ld.global.u32 	%r653, [%rd12+12];
	xor.b32  	%r1135, %r1135, %r653;
	ld.global.u32 	%r654, [%rd12+16];
	xor.b32  	%r1134, %r1134, %r654;
$L__BB2_7:
	and.b32  	%r656, %r646, 2;
	setp.eq.s32 	%p5, %r656, 0;
	@%p5 bra 	$L__BB2_9;
	ld.global.u32 	%r657, [%rd12+20];
	xor.b32  	%r1138, %r1138, %r657;
	ld.global.u32 	%r658, [%rd12+24];
	xor.b32  	%r1137, %r1137, %r658;
	ld.global.u32 	%r659, [%rd12+28];
	xor.b32  	%r1136, %r1136, %r659;
	ld.global.u32 	%r660, [%rd12+32];
	xor.b32  	%r1135, %r1135, %r660;
	ld.global.u32 	%r661, [%rd12+36];
	xor.b32  	%r1134, %r1134, %r661;
$L__BB2_9:
	and.b32  	%r663, %r646, 4;
	setp.eq.s32 	%p6, %r663, 0;
	@%p6 bra 	$L__BB2_11;
	ld.global.u32 	%r664, [%rd12+40];
	xor.b32  	%r1138, %r1138, %r664;
	ld.global.u32 	%r665, [%rd12+44];
	xor.b32  	%r1137, %r1137, %r665;
	ld.global.u32 	%r666, [%rd12+48];
	xor.b32  	%r1136, %r1136, %r666;
	ld.global.u32 	%r667, [%rd12+52];
	xor.b32  	%r1135, %r1135, %r667;
	ld.global.u32 	%r668, [%rd12+56];
	xor.b32  	%r1134, %r1134, %r668;
$L__BB2_11:
	and.b32  	%r670, %r646, 8;
	setp.eq.s32 	%p7, %r670, 0;
	@%p7 bra 	$L__BB2_13;
	ld.global.u32 	%r671, [%rd12+60];
	xor.b32  	%r1138, %r1138, %r671;
	ld.global.u32 	%r672, [%rd12+64];
	xor.b32  	%r1137, %r1137, %r672;
	ld.global.u32 	%r673, [%rd12+68];
	xor.b32  	%r1136, %r1136, %r673;
	ld.global.u32 	%r674, [%rd12+72];
	xor.b32  	%r1135, %r1135, %r674;
	ld.global.u32 	%r675, [%rd12+76];
	xor.b32  	%r1134, %r1134, %r675;
$L__BB2_13:
	and.b32  	%r677, %r646, 16;
	setp.eq.s32 	%p8, %r677, 0;
	@%p8 bra 	$L__BB2_15;
	ld.global.u32 	%r678, [%rd12+80];
	xor.b32  	%r1138, %r1138, %r678;
	ld.global.u32 	%r679, [%rd12+84];
	xor.b32  	%r1137, %r1137, %r679;
	ld.global.u32 	%r680, [%rd12+88];
	xor.b32  	%r1136, %r1136, %r680;
	ld.global.u32 	%r681, [%rd12+92];
	xor.b32  	%r1135, %r1135, %r681;
	ld.global.u32 	%r682, [%rd12+96];
	xor.b32  	%r1134, %r1134, %r682;
$L__BB2_15:
	and.b32  	%r684, %r646, 32;
	setp.eq.s32 	%p9, %r684, 0;
	@%p9 bra 	$L__BB2_17;
	ld.global.u32 	%r685, [%rd12+100];
	xor.b32  	%r1138, %r1138, %r685;
	ld.global.u32 	%r686, [%rd12+104];
	xor.b32  	%r1137, %r1137, %r686;
	ld.global.u32 	%r687, [%rd12+108];
	xor.b32  	%r1136, %r1136, %r687;
	ld.global.u32 	%r688, [%rd12+112];
	xor.b32  	%r1135, %r1135, %r688;
	ld.global.u32 	%r689, [%rd12+116];
	xor.b32  	%r1134, %r1134, %r689;
$L__BB2_17:
	and.b32  	%r691, %r646, 64;
	setp.eq.s32 	%p10, %r691, 0;
	@%p10 bra 	$L__BB2_19;
	ld.global.u32 	%r692, [%rd12+120];
	xor.b32  	%r1138, %r1138, %r692;
	ld.global.u32 	%r693, [%rd12+124];
	xor.b32  	%r1137, %r1137, %r693;
	ld.global.u32 	%r694, [%rd12+128];
	xor.b32  	%r1136, %r1136, %r694;
	ld.global.u32 	%r695, [%rd12+132];
	xor.b32  	%r1135, %r1135, %r695;
	ld.global.u32 	%r696, [%rd12+136];
	xor.b32  	%r1134, %r1134, %r696;
$L__BB2_19:
	and.b32  	%r698, %r646, 128;
	setp.eq.s32 	%p11, %r698, 0;
	@%p11 bra 	$L__BB2_21;
	ld.global.u32 	%r699, [%rd12+140];
	xor.b32  	%r1138, %r1138, %r699;
	ld.global.u32 	%r700, [%rd12+144];
	xor.b32  	%r1137, %r1137, %r700;
	ld.global.u32 	%r701, [%rd12+148];
	xor.b32  	%r1136, %r1136, %r701;
	ld.global.u32 	%r702, [%rd12+152];
	xor.b32  	%r1135, %r1135, %r702;
	ld.global.u32 	%r703, [%rd12+156];
	xor.b32  	%r1134, %r1134, %r703;
$L__BB2_21:
	and.b32  	%r705, %r646, 256;
	setp.eq.s32 	%p12, %r705, 0;
	@%p12 bra 	$L__BB2_23;
	ld.global.u32 	%r706, [%rd12+160];
	xor.b32  	%r1138, %r1138, %r706;
	ld.global.u32 	%r707, [%rd12+164];
	xor.b32  	%r1137, %r1137, %r707;
	ld.global.u32 	%r708, [%rd12+168];
	xor.b32  	%r1136, %r1136, %r708;
	ld.global.u32 	%r709, [%rd12+172];
	xor.b32  	%r1135, %r1135, %r709;
	ld.global.u32 	%r710, [%rd12+176];
	xor.b32  	%r1134, %r1134, %r710;
$L__BB2_23:
	and.b32  	%r712, %r646, 512;
	setp.eq.s32 	%p13, %r712, 0;
	@%p13 bra 	$L__BB2_25;
	ld.global.u32 	%r713, [%rd12+180];
	xor.b32  	%r1138, %r1138, %r713;
	ld.global.u32 	%r714, [%rd12+184];
	xor.b32  	%r1137, %r1137, %r714;
	ld.global.u32 	%r715, [%rd12+188];
	xor.b32  	%r1136, %r1136, %r715;
	ld.global.u32 	%r716, [%rd12+192];
	xor.b32  	%r1135, %r1135, %r716;
	ld.global.u32 	%r717, [%rd12+196];
	xor.b32  	%r1134, %r1134, %r717;
$L__BB2_25:
	and.b32  	%r719, %r646, 1024;
	setp.eq.s32 	%p14, %r719, 0;
	@%p14 bra 	$L__BB2_27;
	ld.global.u32 	%r720, [%rd12+200];
	xor.b32  	%r1138, %r1138, %r720;
	ld.global.u32 	%r721, [%rd12+204];
	xor.b32  	%r1137, %r1137, %r721;
	ld.global.u32 	%r722, [%rd12+208];
	xor.b32  	%r1136, %r1136, %r722;
	ld.global.u32 	%r723, [%rd12+212];
	xor.b32  	%r1135, %r1135, %r723;
	ld.global.u32 	%r724, [%rd12+216];
	xor.b32  	%r1134, %r1134, %r724;
$L__BB2_27:
	and.b32  	%r726, %r646, 2048;
	setp.eq.s32 	%p15, %r726, 0;
	@%p15 bra 	$L__BB2_29;
	ld.global.u32 	%r727, [%rd12+220];
	xor.b32  	%r1138, %r1138, %r727;
	ld.global.u32 	%r728, [%rd12+224];
	xor.b32  	%r1137, %r1137, %r728;
	ld.global.u32 	%r729, [%rd12+228];
	xor.b32  	%r1136, %r1136, %r729;
	ld.global.u32 	%r730, [%rd12+232];
	xor.b32  	%r1135, %r1135, %r730;
	ld.global.u32 	%r731, [%rd12+236];
	xor.b32  	%r1134, %r1134, %r731;
$L__BB2_29:
	and.b32  	%r733, %r646, 4096;
	setp.eq.s32 	%p16, %r733, 0;
	@%p16 bra 	$L__BB2_31;
	ld.global.u32 	%r734, [%rd12+240];
	xor.b32  	%r1138, %r1138, %r734;
	ld.global.u32 	%r735, [%rd12+244];
	xor.b32  	%r1137, %r1137, %r735;
	ld.global.u32 	%r736, [%rd12+248];
	xor.b32  	%r1136, %r1136, %r736;
	ld.global.u32 	%r737, [%rd12+252];
	xor.b32  	%r1135, %r1135, %r737;
	ld.global.u32 	%r738, [%rd12+256];
	xor.b32  	%r1134, %r1134, %r738;
$L__BB2_31:
	and.b32  	%r740, %r646, 8192;
	setp.eq.s32 	%p17, %r740, 0;
	@%p17 bra 	$L__BB2_33;
	ld.global.u32 	%r741, [%rd12+260];
	xor.b32  	%r1138, %r1138, %r741;
	ld.global.u32 	%r742, [%rd12+264];
	xor.b32  	%r1137, %r1137, %r742;
	ld.global.u32 	%r743, [%rd12+268];
	xor.b32  	%r1136, %r1136, %r743;
	ld.global.u32 	%r744, [%rd12+272];
	xor.b32  	%r1135, %r1135, %r744;
	ld.global.u32 	%r745, [%rd12+276];
	xor.b32  	%r1134, %r1134, %r745;
$L__BB2_33:
	and.b32  	%r747, %r646, 16384;
	setp.eq.s32 	%p18, %r747, 0;
	@%p18 bra 	$L__BB2_35;
	ld.global.u32 	%r748, [%rd12+280];
	xor.b32  	%r1138, %r1138, %r748;
	ld.global.u32 	%r749, [%rd12+284];
	xor.b32  	%r1137, %r1137, %r749;
	ld.global.u32 	%r750, [%rd12+288];
	xor.b32  	%r1136, %r1136, %r750;
	ld.global.u32 	%r751, [%rd12+292];
	xor.b32  	%r1135, %r1135, %r751;
	ld.global.u32 	%r752, [%rd12+296];
	xor.b32  	%r1134, %r1134, %r752;
$L__BB2_35:
	and.b32  	%r754, %r646, 32768;
	setp.eq.s32 	%p19, %r754, 0;
	@%p19 bra 	$L__BB2_37;
	ld.global.u32 	%r755, [%rd12+300];
	xor.b32  	%r1138, %r1138, %r755;
	ld.global.u32 	%r756, [%rd12+304];
	xor.b32  	%r1137, %r1137, %r756;
	ld.global.u32 	%r757, [%rd12+308];
	xor.b32  	%r1136, %r1136, %r757;
	ld.global.u32 	%r758, [%rd12+312];
	xor.b32  	%r1135, %r1135, %r758;
	ld.global.u32 	%r759, [%rd12+316];
	xor.b32  	%r1134, %r1134, %r759;
$L__BB2_37:
	add.s32 	%r1133, %r1133, 16;
	setp.ne.s32 	%p20, %r1133, 32;
	@%p20 bra 	$L__BB2_5;
	mad.lo.s32 	%r760, %r1127, -31, %r21;
	add.s32 	%r1127, %r760, 1;
	setp.ne.s32 	%p21, %r1127, 5;
	@%p21 bra 	$L__BB2_4;
	st.local.u32 	[%rd7+4], %r1138;
	st.local.v2.u32 	[%rd7+8], {%r1137, %r1136};
	st.local.v2.u32 	[%rd7+16], {%r1135, %r1134};
	setp.eq.s64 	%p22, %rd10, 1;
	@%p22 bra 	$L__BB2_114;
	mov.b32 	%r1134, 0;
	mov.u32 	%r1135, %r1134;
	mov.u32 	%r1136, %r1134;
	mov.u32 	%r1137, %r1134;
	mov.u32 	%r1138, %r1134;
	mov.u32 	%r1219, %r1134;
$L__BB2_41:
	mul.wide.u32 	%rd45, %r1219, 4;
	add.s64 	%rd46, %rd7, %rd45;
	ld.local.u32 	%r196, [%rd46+4];
	shl.b32 	%r197, %r1219, 5;
	mov.b32 	%r1225, 0;
$L__BB2_42:
	.pragma "nounroll";
	shr.u32 	%r763, %r196, %r1225;
	and.b32  	%r764, %r763, 1;
	setp.eq.b32 	%p23, %r764, 1;
	not.pred 	%p24, %p23;
	add.s32 	%r765, %r197, %r1225;
	mul.lo.s32 	%r766, %r765, 5;
	mul.wide.u32 	%rd47, %r766, 4;
	add.s64 	%rd13, %rd11, %rd47;
	@%p24 bra 	$L__BB2_44;
	ld.global.u32 	%r767, [%rd13];
	xor.b32  	%r1138, %r1138, %r767;
	ld.global.u32 	%r768, [%rd13+4];
	xor.b32  	%r1137, %r1137, %r768;
	ld.global.u32 	%r769, [%rd13+8];
	xor.b32  	%r1136, %r1136, %r769;
	ld.global.u32 	%r770, [%rd13+12];
	xor.b32  	%r1135, %r1135, %r770;
	ld.global.u32 	%r771, [%rd13+16];
	xor.b32  	%r1134, %r1134, %r771;
$L__BB2_44:
	and.b32  	%r773, %r763, 2;
	setp.eq.s32 	%p25, %r773, 0;
	@%p25 bra 	$L__BB2_46;
	ld.global.u32 	%r774, [%rd13+20];
	xor.b32  	%r1138, %r1138, %r774;
	ld.global.u32 	%r775, [%rd13+24];
	xor.b32  	%r1137, %r1137, %r775;
	ld.global.u32 	%r776, [%rd13+28];
	xor.b32  	%r1136, %r1136, %r776;
	ld.global.u32 	%r777, [%rd13+32];
	xor.b32  	%r1135, %r1135, %r777;
	ld.global.u32 	%r778, [%rd13+36];
	xor.b32  	%r1134, %r1134, %r778;
$L__BB2_46:
	and.b32  	%r780, %r763, 4;
	setp.eq.s32 	%p26, %r780, 0;
	@%p26 bra 	$L__BB2_48;
	ld.global.u32 	%r781, [%rd13+40];
	xor.b32  	%r1138, %r1138, %r781;
	ld.global.u32 	%r782, [%rd13+44];
	xor.b32  	%r1137, %r1137, %r782;
	ld.global.u32 	%r783, [%rd13+48];
	xor.b32  	%r1136, %r1136, %r783;
	ld.global.u32 	%r784, [%rd13+52];
	xor.b32  	%r1135, %r1135, %r784;
	ld.global.u32 	%r785, [%rd13+56];
	xor.b32  	%r1134, %r1134, %r785;
$L__BB2_48:
	and.b32  	%r787, %r763, 8;
	setp.eq.s32 	%p27, %r787, 0;
	@%p27 bra 	$L__BB2_50;
	ld.global.u32 	%r788, [%rd13+60];
	xor.b32  	%r1138, %r1138, %r788;
	ld.global.u32 	%r789, [%rd13+64];
	xor.b32  	%r1137, %r1137, %r789;
	ld.global.u32 	%r790, [%rd13+68];
	xor.b32  	%r1136, %r1136, %r790;
	ld.global.u32 	%r791, [%rd13+72];
	xor.b32  	%r1135, %r1135, %r791;
	ld.global.u32 	%r792, [%rd13+76];
	xor.b32  	%r1134, %r1134, %r792;
$L__BB2_50:
	and.b32  	%r794, %r763, 16;
	setp.eq.s32 	%p28, %r794, 0;
	@%p28 bra 	$L__BB2_52;
	ld.global.u32 	%r795, [%rd13+80];
	xor.b32  	%r1138, %r1138, %r795;
	ld.global.u32 	%r796, [%rd13+84];
	xor.b32  	%r1137, %r1137, %r796;
	ld.global.u32 	%r797, [%rd13+88];
	xor.b32  	%r1136, %r1136, %r797;
	ld.global.u32 	%r798, [%rd13+92];
	xor.b32  	%r1135, %r1135, %r798;
	ld.global.u32 	%r799, [%rd13+96];
	xor.b32  	%r1134, %r1134, %r799;
$L__BB2_52:
	and.b32  	%r801, %r763, 32;
	setp.eq.s32 	%p29, %r801, 0;
	@%p29 bra 	$L__BB2_54;
	ld.global.u32 	%r802, [%rd13+100];
	xor.b32  	%r1138, %r1138, %r802;
	ld.global.u32 	%r803, [%rd13+104];
	xor.b32  	%r1137, %r1137, %r803;
	ld.global.u32 	%r804, [%rd13+108];
	xor.b32  	%r1136, %r1136, %r804;
	ld.global.u32 	%r805, [%rd13+112];
	xor.b32  	%r1135, %r1135, %r805;
	ld.global.u32 	%r806, [%rd13+116];
	xor.b32  	%r1134, %r1134, %r806;
$L__BB2_54:
	and.b32  	%r808, %r763, 64;
	setp.eq.s32 	%p30, %r808, 0;
	@%p30 bra 	$L__BB2_56;
	ld.global.u32 	%r809, [%rd13+120];
	xor.b32  	%r1138, %r1138, %r809;
	ld.global.u32 	%r810, [%rd13+124];
	xor.b32  	%r1137, %r1137, %r810;
	ld.global.u32 	%r811, [%rd13+128];
	xor.b32  	%r1136, %r1136, %r811;
	ld.global.u32 	%r812, [%rd13+132];
	xor.b32  	%r1135, %r1135, %r812;
	ld.global.u32 	%r813, [%rd13+136];
	xor.b32  	%r1134, %r1134, %r813;
$L__BB2_56:
	and.b32  	%r815, %r763, 128;
	setp.eq.s32 	%p31, %r815, 0;
	@%p31 bra 	$L__BB2_58;
	ld.global.u32 	%r816, [%rd13+140];
	xor.b32  	%r1138, %r1138, %r816;
	ld.global.u32 	%r817, [%rd13+144];
	xor.b32  	%r1137, %r1137, %r817;
	ld.global.u32 	%r818, [%rd13+148];
	xor.b32  	%r1136, %r1136, %r818;
	ld.global.u32 	%r819, [%rd13+152];
	xor.b32  	%r1135, %r1135, %r819;
	ld.global.u32 	%r820, [%rd13+156];
	xor.b32  	%r1134, %r1134, %r820;
$L__BB2_58:
	and.b32  	%r822, %r763, 256;
	setp.eq.s32 	%p32, %r822, 0;
	@%p32 bra 	$L__BB2_60;
	ld.global.u32 	%r823, [%rd13+160];
	xor.b32  	%r1138, %r1138, %r823;
	ld.global.u32 	%r824, [%rd13+164];
	xor.b32  	%r1137, %r1137, %r824;
	ld.global.u32 	%r825, [%rd13+168];
	xor.b32  	%r1136, %r1136, %r825;
	ld.global.u32 	%r826, [%rd13+172];
	xor.b32  	%r1135, %r1135, %r826;
	ld.global.u32 	%r827, [%rd13+176];
	xor.b32  	%r1134, %r1134, %r827;
$L__BB2_60:
	and.b32  	%r829, %r763, 512;
	setp.eq.s32 	%p33, %r829, 0;
	@%p33 bra 	$L__BB2_62;
	ld.global.u32 	%r830, [%rd13+180];
	xor.b32  	%r1138, %r1138, %r830;
	ld.global.u32 	%r831, [%rd13+184];
	xor.b32  	%r1137, %r1137, %r831;
	ld.global.u32 	%r832, [%rd13+188];
	xor.b32  	%r1136, %r1136, %r832;
	ld.global.u32 	%r833, [%rd13+192];
	xor.b32  	%r1135, %r1135, %r833;
	ld.global.u32 	%r834, [%rd13+196];
	xor.b32  	%r1134, %r1134, %r834;
$L__BB2_62:
	and.b32  	%r836, %r763, 1024;
	setp.eq.s32 	%p34, %r836, 0;
	@%p34 bra 	$L__BB2_64;
	ld.global.u32 	%r837, [%rd13+200];
	xor.b32  	%r1138, %r1138, %r837;
	ld.global.u32 	%r838, [%rd13+204];
	xor.b32  	%r1137, %r1137, %r838;
	ld.global.u32 	%r839, [%rd13+208];
	xor.b32  	%r1136, %r1136, %r839;
	ld.global.u32 	%r840, [%rd13+212];
	xor.b32  	%r1135, %r1135, %r840;
	ld.global.u32 	%r841, [%rd13+216];
	xor.b32  	%r1134, %r1134, %r841;
$L__BB2_64:
	and.b32  	%r843, %r763, 2048;
	setp.eq.s32 	%p35, %r843, 0;
	@%p35 bra 	$L__BB2_66;
	ld.global.u32 	%r844, [%rd13+220];
	xor.b32  	%r1138, %r1138, %r844;
	ld.global.u32 	%r845, [%rd13+224];
	xor.b32  	%r1137, %r1137, %r845;
	ld.global.u32 	%r846, [%rd13+228];
	xor.b32  	%r1136, %r1136, %r846;
	ld.global.u32 	%r847, [%rd13+232];
	xor.b32  	%r1135, %r1135, %r847;
	ld.global.u32 	%r848, [%rd13+236];
	xor.b32  	%r1134, %r1134, %r848;
$L__BB2_66:
	and.b32  	%r850, %r763, 4096;
	setp.eq.s32 	%p36, %r850, 0;
	@%p36 bra 	$L__BB2_68;
	ld.global.u32 	%r851, [%rd13+240];
	xor.b32  	%r1138, %r1138, %r851;
	ld.global.u32 	%r852, [%rd13+244];
	xor.b32  	%r1137, %r1137, %r852;
	ld.global.u32 	%r853, [%rd13+248];
	xor.b32  	%r1136, %r1136, %r853;
	ld.global.u32 	%r854, [%rd13+252];
	xor.b32  	%r1135, %r1135, %r854;
	ld.global.u32 	%r855, [%rd13+256];
	xor.b32  	%r1134, %r1134, %r855;
$L__BB2_68:
	and.b32  	%r857, %r763, 8192;
	setp.eq.s32 	%p37, %r857, 0;
	@%p37 bra 	$L__BB2_70;
	ld.global.u32 	%r858, [%rd13+260];
	xor.b32  	%r1138, %r1138, %r858;
	ld.global.u32 	%r859, [%rd13+264];
	xor.b32  	%r1137, %r1137, %r859;
	ld.global.u32 	%r860, [%rd13+268];
	xor.b32  	%r1136, %r1136, %r860;
	ld.global.u32 	%r861, [%rd13+272];
	xor.b32  	%r1135, %r1135, %r861;
	ld.global.u32 	%r862, [%rd13+276];
	xor.b32  	%r1134, %r1134, %r862;
$L__BB2_70:
	and.b32  	%r864, %r763, 16384;
	setp.eq.s32 	%p38, %r864, 0;
	@%p38 bra 	$L__BB2_72;
	ld.global.u32 	%r865, [%rd13+280];
	xor.b32  	%r1138, %r1138, %r865;
	ld.global.u32 	%r866, [%rd13+284];
	xor.b32  	%r1137, %r1137, %r866;
	ld.global.u32 	%r867, [%rd13+288];
	xor.b32  	%r1136, %r1136, %r867;
	ld.global.u32 	%r868, [%rd13+292];
	xor.b32  	%r1135, %r1135, %r868;
	ld.global.u32 	%r869, [%rd13+296];
	xor.b32  	%r1134, %r1134, %r869;
$L__BB2_72:
	and.b32  	%r871, %r763, 32768;
	setp.eq.s32 	%p39, %r871, 0;
	@%p39 bra 	$L__BB2_74;
	ld.global.u32 	%r872, [%rd13+300];
	xor.b32  	%r1138, %r1138, %r872;
	ld.global.u32 	%r873, [%rd13+304];
	xor.b32  	%r1137, %r1137, %r873;
	ld.global.u32 	%r874, [%rd13+308];
	xor.b32  	%r1136, %r1136, %r874;
	ld.global.u32 	%r875, [%rd13+312];
	xor.b32  	%r1135, %r1135, %r875;
	ld.global.u32 	%r876, [%rd13+316];
	xor.b32  	%r1134, %r1134, %r876;
$L__BB2_74:
	add.s32 	%r1225, %r1225, 16;
	setp.ne.s32 	%p40, %r1225, 32;
	@%p40 bra 	$L__BB2_42;
	mad.lo.s32 	%r877, %r1219, -31, %r197;
	add.s32 	%r1219, %r877, 1;
	setp.ne.s32 	%p41, %r1219, 5;
	@%p41 bra 	$L__BB2_41;
	st.local.u32 	[%rd7+4], %r1138;
	st.local.v2.u32 	[%rd7+8], {%r1137, %r1136};
	st.local.v2.u32 	[%rd7+16], {%r1135, %r1134};
	setp.ne.s64 	%p42, %rd10, 3;
	@%p42 bra 	$L__BB2_114;
	mov.b32 	%r1134, 0;
	mov.u32 	%r1135, %r1134;
	mov.u32 	%r1136, %r1134;
	mov.u32 	%r1137, %r1134;
	mov.u32 	%r1138, %r1134;
	mov.u32 	%r1311, %r1134;
$L__BB2_78:
	mul.wide.u32 	%rd48, %r1311, 4;
	add.s64 	%rd49, %rd7, %rd48;
	ld.local.u32 	%r372, [%rd49+4];
	shl.b32 	%r373, %r1311, 5;
	mov.b32 	%r1317, 0;
$L__BB2_79:
	.pragma "nounroll";
	shr.u32 	%r880, %r372, %r1317;
	and.b32  	%r881, %r880, 1;
	setp.eq.b32 	%p43, %r881, 1;
	not.pred 	%p44, %p43;
	add.s32 	%r882, %r373, %r1317;
	mul.lo.s32 	%r883, %r882, 5;
	mul.wide.u32 	%rd50, %r883, 4;
	add.s64 	%rd14, %rd11, %rd50;
	@%p44 bra 	$L__BB2_81;
	ld.global.u32 	%r884, [%rd14];
	xor.b32  	%r1138, %r1138, %r884;
	ld.global.u32 	%r885, [%rd14+4];
	xor.b32  	%r1137, %r1137, %r885;
	ld.global.u32 	%r886, [%rd14+8];
	xor.b32  	%r1136, %r1136, %r886;
	ld.global.u32 	%r887, [%rd14+12];
	xor.b32  	%r1135, %r1135, %r887;
	ld.global.u32 	%r888, [%rd14+16];
	xor.b32  	%r1134, %r1134, %r888;
$L__BB2_81:
	and.b32  	%r890, %r880, 2;
	setp.eq.s32 	%p45, %r890, 0;
	@%p45 bra 	$L__BB2_83;
	ld.global.u32 	%r891, [%rd14+20];
	xor.b32  	%r1138, %r1138, %r891;
	ld.global.u32 	%r892, [%rd14+24];
	xor.b32  	%r1137, %r1137, %r892;
	ld.global.u32 	%r893, [%rd14+28];
	xor.b32  	%r1136, %r1136, %r893;
	ld.global.u32 	%r894, [%rd14+32];
	xor.b32  	%r1135, %r1135, %r894;
	ld.global.u32 	%r895, [%rd14+36];
	xor.b32  	%r1134, %r1134, %r895;
$L__BB2_83:
	and.b32  	%r897, %r880, 4;
	setp.eq.s32 	%p46, %r897, 0;
	@%p46 bra 	$L__BB2_85;
	ld.global.u32 	%r898, [%rd14+40];
	xor.b32  	%r1138, %r1138, %r898;
	ld.global.u32 	%r899, [%rd14+44];
	xor.b32  	%r1137, %r1137, %r899;
	ld.global.u32 	%r900, [%rd14+48];
	xor.b32  	%r1136, %r1136, %r900;
	ld.global.u32 	%r901, [%rd14+52];
	xor.b32  	%r1135, %r1135, %r901;
	ld.global.u32 	%r902, [%rd14+56];
	xor.b32  	%r1134, %r1134, %r902;
$L__BB2_85:
	and.b32  	%r904, %r880, 8;
	setp.eq.s32 	%p47, %r904, 0;
	@%p47 bra 	$L__BB2_87;
	ld.global.u32 	%r905, [%rd14+60];
	xor.b32  	%r1138, %r1138, %r905;
	ld.global.u32 	%r906, [%rd14+64];
	xor.b32  	%r1137, %r1137, %r906;
	ld.global.u32 	%r907, [%rd14+68];
	xor.b32  	%r1136, %r1136, %r907;
	ld.global.u32 	%r908, [%rd14+72];
	xor.b32  	%r1135, %r1135, %r908;
	ld.global.u32 	%r909, [%rd14+76];
	xor.b32  	%r1134, %r1134, %r909;
$L__BB2_87:
	and.b32  	%r911, %r880, 16;
	setp.eq.s32 	%p48, %r911, 0;
	@%p48 bra 	$L__BB2_89;
	ld.global.u32 	%r912, [%rd14+80];
	xor.b32  	%r1138, %r1138, %r912;
	ld.global.u32 	%r913, [%rd14+84];
	xor.b32  	%r1137, %r1137, %r913;
	ld.global.u32 	%r914, [%rd14+88];
	xor.b32  	%r1136, %r1136, %r914;
	ld.global.u32 	%r915, [%rd14+92];
	xor.b32  	%r1135, %r1135, %r915;
	ld.global.u32 	%r916, [%rd14+96];
	xor.b32  	%r1134, %r1134, %r916;
$L__BB2_89:
	and.b32  	%r918, %r880, 32;
	setp.eq.s32 	%p49, %r918, 0;
	@%p49 bra 	$L__BB2_91;
	ld.global.u32 	%r919, [%rd14+100];
	xor.b32  	%r1138, %r1138, %r919;
	ld.global.u32 	%r920, [%rd14+104];
	xor.b32  	%r1137, %r1137, %r920;
	ld.global.u32 	%r921, [%rd14+108];
	xor.b32  	%r1136, %r1136, %r921;
	ld.global.u32 	%r922, [%rd14+112];
	xor.b32  	%r1135, %r1135, %r922;
	ld.global.u32 	%r923, [%rd14+116];
	xor.b32  	%r1134, %r1134, %r923;
$L__BB2_91:
	and.b32  	%r925, %r880, 64;
	setp.eq.s32 	%p50, %r925, 0;
	@%p50 bra 	$L__BB2_93;
	ld.global.u32 	%r926, [%rd14+120];
	xor.b32  	%r1138, %r1138, %r926;
	ld.global.u32 	%r927, [%rd14+124];
	xor.b32  	%r1137, %r1137, %r927;
	ld.global.u32 	%r928, [%rd14+128];
	xor.b32  	%r1136, %r1136, %r928;
	ld.global.u32 	%r929, [%rd14+132];
	xor.b32  	%r1135, %r1135, %r929;
	ld.global.u32 	%r930, [%rd14+136];
	xor.b32  	%r1134, %r1134, %r930;
$L__BB2_93:
	and.b32  	%r932, %r880, 128;
	setp.eq.s32 	%p51, %r932, 0;
	@%p51 bra 	$L__BB2_95;
	ld.global.u32 	%r933, [%rd14+140];
	xor.b32  	%r1138, %r1138, %r933;
	ld.global.u32 	%r934, [%rd14+144];
	xor.b32  	%r1137, %r1137, %r934;
	ld.global.u32 	%r935, [%rd14+148];
	xor.b32  	%r1136, %r1136, %r935;
	ld.global.u32 	%r936, [%rd14+152];
	xor.b32  	%r1135, %r1135, %r936;
	ld.global.u32 	%r937, [%rd14+156];
	xor.b32  	%r1134, %r1134, %r937;
$L__BB2_95:
	and.b32  	%r939, %r880, 256;
	setp.eq.s32 	%p52, %r939, 0;
	@%p52 bra 	$L__BB2_97;
	ld.global.u32 	%r940, [%rd14+160];
	xor.b32  	%r1138, %r1138, %r940;
	ld.global.u32 	%r941, [%rd14+164];
	xor.b32  	%r1137, %r1137, %r941;
	ld.global.u32 	%r942, [%rd14+168];
	xor.b32  	%r1136, %r1136, %r942;
	ld.global.u32 	%r943, [%rd14+172];
	xor.b32  	%r1135, %r1135, %r943;
	ld.global.u32 	%r944, [%rd14+176];
	xor.b32  	%r1134, %r1134, %r944;
$L__BB2_97:
	and.b32  	%r946, %r880, 512;
	setp.eq.s32 	%p53, %r946, 0;
	@%p53 bra 	$L__BB2_99;
	ld.global.u32 	%r947, [%rd14+180];
	xor.b32  	%r1138, %r1138, %r947;
	ld.global.u32 	%r948, [%rd14+184];
	xor.b32  	%r1137, %r1137, %r948;
	ld.global.u32 	%r949, [%rd14+188];
	xor.b32  	%r1136, %r1136, %r949;
	ld.global.u32 	%r950, [%rd14+192];
	xor.b32  	%r1135, %r1135, %r950;
	ld.global.u32 	%r951, [%rd14+196];
	xor.b32  	%r1134, %r1134, %r951;
$L__BB2_99:
	and.b32  	%r953, %r880, 1024;
	setp.eq.s32 	%p54, %r953, 0;
	@%p54 bra 	$L__BB2_101;
	ld.global.u32 	%r954, [%rd14+200];
	xor.b32  	%r1138, %r1138, %r954;
	ld.global.u32 	%r955, [%rd14+204];
	xor.b32  	%r1137, %r1137, %r955;
	ld.global.u32 	%r956, [%rd14+208];
	xor.b32  	%r1136, %r1136, %r956;
	ld.global.u32 	%r957, [%rd14+212];
	xor.b32  	%r1135, %r1135, %r957;
	ld.global.u32 	%r958, [%rd14+216];
	xor.b32  	%r1134, %r1134, %r958;
$L__BB2_101:
	and.b32  	%r960, %r880, 2048;
	setp.eq.s32 	%p55, %r960, 0;
	@%p55 bra 	$L__BB2_103;
	ld.global.u32 	%r961, [%rd14+220];
	xor.b32  	%r1138, %r1138, %r961;
	ld.global.u32 	%r962, [%rd14+224];
	xor.b32  	%r1137, %r1137, %r962;
	ld.global.u32 	%r963, [%rd14+228];
	xor.b32  	%r1136, %r1136, %r963;
	ld.global.u32 	%r964, [%rd14+232];
	xor.b32  	%r1135, %r1135, %r964;
	ld.global.u32 	%r965, [%rd14+236];
	xor.b32  	%r1134, %r1134, %r965;
$L__BB2_103:
	and.b32  	%r967, %r880, 4096;
	setp.eq.s32 	%p56, %r967, 0;
	@%p56 bra 	$L__BB2_105;
	ld.global.u32 	%r968, [%rd14+240];
	xor.b32  	%r1138, %r1138, %r968;
	ld.global.u32 	%r969, [%rd14+244];
	xor.b32  	%r1137, %r1137, %r969;
	ld.global.u32 	%r970, [%rd14+248];
	xor.b32  	%r1136, %r1136, %r970;
	ld.global.u32 	%r971, [%rd14+252];
	xor.b32  	%r1135, %r1135, %r971;
	ld.global.u32 	%r972, [%rd14+256];
	xor.b32  	%r1134, %r1134, %r972;
$L__BB2_105:
	and.b32  	%r974, %r880, 8192;
	setp.eq.s32 	%p57, %r974, 0;
	@%p57 bra 	$L__BB2_107;
	ld.global.u32 	%r975, [%rd14+260];
	xor.b32  	%r1138, %r1138, %r975;
	ld.global.u32 	%r976, [%rd14+264];
	xor.b32  	%r1137, %r1137, %r976;
	ld.global.u32 	%r977, [%rd14+268];
	xor.b32  	%r1136, %r1136, %r977;
	ld.global.u32 	%r978, [%rd14+272];
	xor.b32  	%r1135, %r1135, %r978;
	ld.global.u32 	%r979, [%rd14+276];
	xor.b32  	%r1134, %r1134, %r979;
$L__BB2_107:
	and.b32  	%r981, %r880, 16384;
	setp.eq.s32 	%p58, %r981, 0;
	@%p58 bra 	$L__BB2_109;
	ld.global.u32 	%r982, [%rd14+280];
	xor.b32  	%r1138, %r1138, %r982;
	ld.global.u32 	%r983, [%rd14+284];
	xor.b32  	%r1137, %r1137, %r983;
	ld.global.u32 	%r984, [%rd14+288];
	xor.b32  	%r1136, %r1136, %r984;
	ld.global.u32 	%r985, [%rd14+292];
	xor.b32  	%r1135, %r1135, %r985;
	ld.global.u32 	%r986, [%rd14+296];
	xor.b32  	%r1134, %r1134, %r986;
$L__BB2_109:
	and.b32  	%r988, %r880, 32768;
	setp.eq.s32 	%p59, %r988, 0;
	@%p59 bra 	$L__BB2_111;
	ld.global.u32 	%r989, [%rd14+300];
	xor.b32  	%r1138, %r1138, %r989;
	ld.global.u32 	%r990, [%rd14+304];
	xor.b32  	%r1137, %r1137, %r990;
	ld.global.u32 	%r991, [%rd14+308];
	xor.b32  	%r1136, %r1136, %r991;
	ld.global.u32 	%r992, [%rd14+312];
	xor.b32  	%r1135, %r1135, %r992;
	ld.global.u32 	%r993, [%rd14+316];
	xor.b32  	%r1134, %r1134, %r993;
$L__BB2_111:
	add.s32 	%r1317, %r1317, 16;
	setp.ne.s32 	%p60, %r1317, 32;
	@%p60 bra 	$L__BB2_79;
	mad.lo.s32 	%r994, %r1311, -31, %r373;
	add.s32 	%r1311, %r994, 1;
	setp.ne.s32 	%p61, %r1311, 5;
	@%p61 bra 	$L__BB2_78;
	st.local.u32 	[%rd7+4], %r1138;
	st.local.v2.u32 	[%rd7+8], {%r1137, %r1136};
	st.local.v2.u32 	[%rd7+16], {%r1135, %r1134};
$L__BB2_114:
	shr.u64 	%rd128, %rd9, 2;
	add.s32 	%r1121, %r1121, 1;
	setp.gt.u64 	%p62, %rd9, 3;
	@%p62 bra 	$L__BB2_2;
$L__BB2_115:
	ld.param.f32 	%f276, [_Z8move_batiPfS_S_S_S_S_fffS_S_fS__param_8];
	ld.param.f32 	%f275, [_Z8move_batiPfS_S_S_S_S_fffS_S_fS__param_7];
	ld.param.u64 	%rd126, [_Z8move_batiPfS_S_S_S_S_fffS_S_fS__param_6];
	mov.b32 	%r995, 0;
	st.local.v2.u32 	[%rd7+24], {%r995, %r995};
	st.local.u32 	[%rd7+32], %r995;
	mov.b64 	%rd51, 0;
	st.local.u64 	[%rd7+40], %rd51;
	shr.u32 	%r996, %r1138, 2;
	xor.b32  	%r997, %r996, %r1138;
	st.local.v2.u32 	[%rd7+8], {%r1136, %r1135};
	shl.b32 	%r998, %r1134, 4;
	shl.b32 	%r999, %r997, 1;
	xor.b32  	%r1000, %r999, %r998;
	xor.b32  	%r1001, %r1000, %r997;
	xor.b32  	%r1413, %r1001, %r1134;
	st.local.v2.u32 	[%rd7+16], {%r1134, %r1413};
	add.s32 	%r1002, %r2, 362437;
	st.local.v2.u32 	[%rd7], {%r1002, %r1137};
	add.s32 	%r1003, %r1413, %r1002;
	cvt.rn.f32.u32 	%f22, %r1003;
	fma.rn.f32 	%f23, %f22, 0f2F800000, 0f2F000000;
	sub.f32 	%f24, %f275, %f276;
	fma.rn.f32 	%f25, %f24, %f23, %f275;
	cvta.to.global.u64 	%rd52, %rd126;
	mul.wide.s32 	%rd53, %r1, 4;
	add.s64 	%rd16, %rd52, %rd53;
	st.global.f32 	[%rd16], %f25;
	setp.lt.s32 	%p63, %r632, 1;
	@%p63 bra 	$L__BB2_124;
	mul.lo.s32 	%r554, %r1, %r632;
	and.b32  	%r555, %r632, 3;
	setp.lt.u32 	%p64, %r632, 4;
	mov.b32 	%r1410, 0;
	@%p64 bra 	$L__BB2_119;
	mov.b32 	%r1408, 0;
$L__BB2_118:
	.pragma "nounroll";
	ld.param.u64 	%rd122, [_Z8move_batiPfS_S_S_S_S_fffS_S_fS__param_3];
	add.s32 	%r1006, %r1408, %r554;
	cvta.to.global.u64 	%rd54, %rd122;
	mul.wide.s32 	%rd55, %r1006, 4;
	add.s64 	%rd56, %rd54, %rd55;
	ld.global.f32 	%f26, [%rd56];
	add.s64 	%rd57, %rd4, %rd55;
	ld.global.f32 	%f27, [%rd57];
	mul.wide.u32 	%rd58, %r1408, 4;
	add.s64 	%rd59, %rd3, %rd58;
	ld.global.f32 	%f28, [%rd59];
	sub.f32 	%f29, %f27, %f28;
	ld.global.f32 	%f30, [%rd16];
	fma.rn.f32 	%f31, %f29, %f30, %f26;
	st.global.f32 	[%rd56], %f31;
	ld.global.f32 	%f32, [%rd57];
	add.f32 	%f33, %f32, %f31;
	add.s64 	%rd60, %rd5, %rd55;
	st.global.f32 	[%rd60], %f33;
	add.s64 	%rd61, %rd2, %rd58;
	ld.global.f32 	%f34, [%rd61];
	add.s64 	%rd62, %rd1, %rd58;
	ld.global.f32 	%f35, [%rd62];
	setp.lt.f32 	%p65, %f33, %f34;
	selp.f32 	%f36, %f34, %f33, %p65;
	setp.gt.f32 	%p66, %f36, %f35;
	selp.f32 	%f37, %f35, %f36, %p66;
	st.global.f32 	[%rd60], %f37;
	ld.global.f32 	%f38, [%rd56+4];
	ld.global.f32 	%f39, [%rd57+4];
	ld.global.f32 	%f40, [%rd59+4];
	sub.f32 	%f41, %f39, %f40;
	ld.global.f32 	%f42, [%rd16];
	fma.rn.f32 	%f43, %f41, %f42, %f38;
	st.global.f32 	[%rd56+4], %f43;
	ld.global.f32 	%f44, [%rd57+4];
	add.f32 	%f45, %f44, %f43;
	st.global.f32 	[%rd60+4], %f45;
	ld.global.f32 	%f46, [%rd61+4];
	ld.global.f32 	%f47, [%rd62+4];
	setp.lt.f32 	%p67, %f45, %f46;
	selp.f32 	%f48, %f46, %f45, %p67;
	setp.gt.f32 	%p68, %f48, %f47;
	selp.f32 	%f49, %f47, %f48, %p68;
	st.global.f32 	[%rd60+4], %f49;
	ld.global.f32 	%f50, [%rd56+8];
	ld.global.f32 	%f51, [%rd57+8];
	ld.global.f32 	%f52, [%rd59+8];
	sub.f32 	%f53, %f51, %f52;
	ld.global.f32 	%f54, [%rd16];
	fma.rn.f32 	%f55, %f53, %f54, %f50;
	st.global.f32 	[%rd56+8], %f55;
	ld.global.f32 	%f56, [%rd57+8];
	add.f32 	%f57, %f56, %f55;
	st.global.f32 	[%rd60+8], %f57;
	ld.global.f32 	%f58, [%rd61+8];
	ld.global.f32 	%f59, [%rd62+8];
	setp.lt.f32 	%p69, %f57, %f58;
	selp.f32 	%f60, %f58, %f57, %p69;
	setp.gt.f32 	%p70, %f60, %f59;
	selp.f32 	%f61, %f59, %f60, %p70;
	st.global.f32 	[%rd60+8], %f61;
	ld.global.f32 	%f62, [%rd56+12];
	ld.global.f32 	%f63, [%rd57+12];
	ld.global.f32 	%f64, [%rd59+12];
	sub.f32 	%f65, %f63, %f64;
	ld.global.f32 	%f66, [%rd16];
	fma.rn.f32 	%f67, %f65, %f66, %f62;
	st.global.f32 	[%rd56+12], %f67;
	ld.global.f32 	%f68, [%rd57+12];
	add.f32 	%f69, %f68, %f67;
	st.global.f32 	[%rd60+12], %f69;
	ld.global.f32 	%f70, [%rd61+12];
	ld.global.f32 	%f71, [%rd62+12];
	setp.lt.f32 	%p71, %f69, %f70;
	selp.f32 	%f72, %f70, %f69, %p71;
	setp.gt.f32 	%p72, %f72, %f71;
	selp.f32 	%f73, %f71, %f72, %p72;
	st.global.f32 	[%rd60+12], %f73;
	add.s32 	%r1408, %r1408, 4;
	and.b32  	%r1410, %r632, 2147483644;
	setp.ne.s32 	%p73, %r1408, %r1410;
	@%p73 bra 	$L__BB2_118;
$L__BB2_119:
	setp.eq.s32 	%p74, %r555, 0;
	@%p74 bra 	$L__BB2_124;
	setp.eq.s32 	%p75, %r555, 1;
	@%p75 bra 	$L__BB2_122;
	ld.param.u64 	%rd123, [_Z8move_batiPfS_S_S_S_S_fffS_S_fS__param_3];
	add.s32 	%r1007, %r1410, %r554;
	cvta.to.global.u64 	%rd63, %rd123;
	mul.wide.s32 	%rd64, %r1007, 4;
	add.s64 	%rd65, %rd63, %rd64;
	ld.global.f32 	%f74, [%rd65];
	add.s64 	%rd66, %rd4, %rd64;
	ld.global.f32 	%f75, [%rd66];
	mul.wide.u32 	%rd67, %r1410, 4;
	add.s64 	%rd68, %rd3, %rd67;
	ld.global.f32 	%f76, [%rd68];
	sub.f32 	%f77, %f75, %f76;
	ld.global.f32 	%f78, [%rd16];
	fma.rn.f32 	%f79, %f77, %f78, %f74;
	st.global.f32 	[%rd65], %f79;
	ld.global.f32 	%f80, [%rd66];
	add.f32 	%f81, %f80, %f79;
	add.s64 	%rd69, %rd5, %rd64;
	st.global.f32 	[%rd69], %f81;
	add.s64 	%rd70, %rd2, %rd67;
	ld.global.f32 	%f82, [%rd70];
	add.s64 	%rd71, %rd1, %rd67;
	ld.global.f32 	%f83, [%rd71];
	setp.lt.f32 	%p76, %f81, %f82;
	selp.f32 	%f84, %f82, %f81, %p76;
	setp.gt.f32 	%p77, %f84, %f83;
	selp.f32 	%f85, %f83, %f84, %p77;
	st.global.f32 	[%rd69], %f85;
	ld.global.f32 	%f86, [%rd65+4];
	ld.global.f32 	%f87, [%rd66+4];
	ld.global.f32 	%f88, [%rd68+4];
	sub.f32 	%f89, %f87, %f88;
	ld.global.f32 	%f90, [%rd16];
	fma.rn.f32 	%f91, %f89, %f90, %f86;
	st.global.f32 	[%rd65+4], %f91;
	ld.global.f32 	%f92, [%rd66+4];
	add.f32 	%f93, %f92, %f91;
	st.global.f32 	[%rd69+4], %f93;
	ld.global.f32 	%f94, [%rd70+4];
	ld.global.f32 	%f95, [%rd71+4];
	setp.lt.f32 	%p78, %f93, %f94;
	selp.f32 	%f96, %f94, %f93, %p78;
	setp.gt.f32 	%p79, %f96, %f95;
	selp.f32 	%f97, %f95, %f96, %p79;
	st.global.f32 	[%rd69+4], %f97;
	add.s32 	%r1410, %r1410, 2;
$L__BB2_122:
	and.b32  	%r1008, %r632, 1;
	setp.eq.b32 	%p80, %r1008, 1;
	not.pred 	%p81, %p80;
	@%p81 bra 	$L__BB2_124;
	ld.param.u64 	%rd124, [_Z8move_batiPfS_S_S_S_S_fffS_S_fS__param_3];
	add.s32 	%r1009, %r1410, %r554;
	cvta.to.global.u64 	%rd72, %rd124;
	mul.wide.s32 	%rd73, %r1009, 4;
	add.s64 	%rd74, %rd72, %rd73;
	ld.global.f32 	%f98, [%rd74];
	add.s64 	%rd75, %rd4, %rd73;
	ld.global.f32 	%f99, [%rd75];
	mul.wide.u32 	%rd76, %r1410, 4;
	add.s64 	%rd77, %rd3, %rd76;
	ld.global.f32 	%f100, [%rd77];
	sub.f32 	%f101, %f99, %f100;
	ld.global.f32 	%f102, [%rd16];
	fma.rn.f32 	%f103, %f101, %f102, %f98;
	st.global.f32 	[%rd74], %f103;
	ld.global.f32 	%f104, [%rd75];
	add.f32 	%f105, %f104, %f103;
	add.s64 	%rd78, %rd5, %rd73;
	st.global.f32 	[%rd78], %f105;
	add.s64 	%rd79, %rd2, %rd76;
	ld.global.f32 	%f106, [%rd79];
	add.s64 	%rd80, %rd1, %rd76;
	ld.global.f32 	%f107, [%rd80];
	setp.lt.f32 	%p82, %f105, %f106;
	selp.f32 	%f108, %f106, %f105, %p82;
	setp.gt.f32 	%p83, %f108, %f107;
	selp.f32 	%f109, %f107, %f108, %p83;
	st.global.f32 	[%rd78], %f109;
$L__BB2_124:
	ld.param.f32 	%f278, [_Z8move_batiPfS_S_S_S_S_fffS_S_fS__param_12];
	setp.lt.s32 	%p84, %r632, 1;
	shr.u32 	%r1010, %r1137, 2;
	xor.b32  	%r1011, %r1010, %r1137;
	shl.b32 	%r1012, %r1413, 4;
	shl.b32 	%r1013, %r1011, 1;
	xor.b32  	%r1014, %r1013, %r1012;
	xor.b32  	%r1015, %r1014, %r1011;
	xor.b32  	%r1419, %r1015, %r1413;
	add.s32 	%r1418, %r2, 724874;
	add.s32 	%r1016, %r1419, %r1418;
	cvt.rn.f32.u32 	%f110, %r1016;
	fma.rn.f32 	%f111, %f110, 0f2F800000, 0f2F000000;
	setp.leu.f32 	%p85, %f111, %f278;
	or.pred  	%p86, %p85, %p84;
	@%p86 bra 	$L__BB2_130;
	mul.lo.s32 	%r564, %r1, %r632;
	setp.eq.s32 	%p87, %r632, 1;
	mov.b32 	%r1426, 0;
	@%p87 bra 	$L__BB2_128;
	and.b32  	%r1426, %r632, 2147483646;
	mov.b32 	%r1417, 0;
	mov.u32 	%r1415, %r1135;
	mov.u32 	%r1416, %r1136;
$L__BB2_127:
	mov.u32 	%r1136, %r1134;
	mov.u32 	%r1135, %r1413;
	mov.u32 	%r1134, %r1419;
	mul.wide.u32 	%rd81, %r1417, 4;
	add.s64 	%rd82, %rd3, %rd81;
	ld.global.f32 	%f112, [%rd82];
	cvt.f64.f32 	%fd4, %f112;
	shr.u32 	%r1020, %r1416, 2;
	xor.b32  	%r1021, %r1020, %r1416;
	shl.b32 	%r1022, %r1134, 4;
	shl.b32 	%r1023, %r1021, 1;
	xor.b32  	%r1024, %r1023, %r1022;
	xor.b32  	%r1025, %r1024, %r1021;
	xor.b32  	%r1413, %r1025, %r1134;
	add.s32 	%r1026, %r1418, %r1413;
	add.s32 	%r1027, %r1026, 362437;
	shr.u32 	%r1028, %r1415, 2;
	xor.b32  	%r1029, %r1028, %r1415;
	shl.b32 	%r1030, %r1413, 4;
	shl.b32 	%r1031, %r1029, 1;
	xor.b32  	%r1032, %r1031, %r1030;
	xor.b32  	%r1033, %r1032, %r1029;
	xor.b32  	%r1419, %r1033, %r1413;
	add.s32 	%r1418, %r1418, 724874;
	add.s32 	%r1034, %r1419, %r1418;
	cvt.rn.f32.u32 	%f113, %r1027;
	fma.rn.f32 	%f114, %f113, 0f2F800000, 0f2F000000;
	cvt.rn.f32.u32 	%f115, %r1034;
	fma.rn.f32 	%f116, %f115, 0f30C90FDB, 0f30490FDB;
	setp.lt.f32 	%p88, %f114, 0f00800000;
	mul.f32 	%f117, %f114, 0f4B000000;
	selp.f32 	%f118, %f117, %f114, %p88;
	selp.f32 	%f119, 0fC1B80000, 0f00000000, %p88;
	mov.b32 	%r1035, %f118;
	add.s32 	%r1036, %r1035, -1059760811;
	and.b32  	%r1037, %r1036, -8388608;
	sub.s32 	%r1038, %r1035, %r1037;
	mov.b32 	%f120, %r1038;
	cvt.rn.f32.s32 	%f121, %r1037;
	fma.rn.f32 	%f122, %f121, 0f34000000, %f119;
	add.f32 	%f123, %f120, 0fBF800000;
	fma.rn.f32 	%f124, %f123, 0fBE055027, 0f3E1039F6;
	fma.rn.f32 	%f125, %f124, %f123, 0fBDF8CDCC;
	fma.rn.f32 	%f126, %f125, %f123, 0f3E0F2955;
	fma.rn.f32 	%f127, %f126, %f123, 0fBE2AD8B9;
	fma.rn.f32 	%f128, %f127, %f123, 0f3E4CED0B;
	fma.rn.f32 	%f129, %f128, %f123, 0fBE7FFF22;
	fma.rn.f32 	%f130, %f129, %f123, 0f3EAAAA78;
	fma.rn.f32 	%f131, %f130, %f123, 0fBF000000;
	mul.f32 	%f132, %f123, %f131;
	fma.rn.f32 	%f133, %f132, %f123, %f123;
	fma.rn.f32 	%f134, %f122, 0f3F317218, %f133;
	setp.gt.u32 	%p89, %r1035, 2139095039;
	fma.rn.f32 	%f135, %f118, 0f7F800000, 0f7F800000;
	selp.f32 	%f136, %f135, %f134, %p89;
	setp.eq.f32 	%p90, %f118, 0f00000000;
	mul.f32 	%f137, %f136, 0fC0000000;
	selp.f32 	%f138, 0f7F800000, %f137, %p90;
	sqrt.rn.f32 	%f139, %f138;
	sin.approx.f32 	%f140, %f116;
	cos.approx.f32 	%f141, %f116;
	mul.f32 	%f142, %f139, %f140;
	mul.f32 	%f143, %f139, %f141;
	cvt.f64.f32 	%fd5, %f142;
	fma.rn.f64 	%fd6, %fd5, 0d3F50624DD2F1A9FC, %fd4;
	cvt.rn.f32.f64 	%f144, %fd6;
	add.s32 	%r1039, %r1417, %r564;
	mul.wide.s32 	%rd83, %r1039, 4;
	add.s64 	%rd84, %rd5, %rd83;
	st.global.f32 	[%rd84], %f144;
	add.s64 	%rd85, %rd2, %rd81;
	ld.global.f32 	%f145, [%rd85];
	add.s64 	%rd86, %rd1, %rd81;
	ld.global.f32 	%f146, [%rd86];
	setp.gt.f32 	%p91, %f145, %f144;
	selp.f32 	%f147, %f145, %f144, %p91;
	setp.gt.f32 	%p92, %f147, %f146;
	selp.f32 	%f148, %f146, %f147, %p92;
	st.global.f32 	[%rd84], %f148;
	ld.global.f32 	%f149, [%rd82+4];
	cvt.f64.f32 	%fd7, %f149;
	cvt.f64.f32 	%fd8, %f143;
	fma.rn.f64 	%fd9, %fd8, 0d3F50624DD2F1A9FC, %fd7;
	cvt.rn.f32.f64 	%f150, %fd9;
	st.global.f32 	[%rd84+4], %f150;
	ld.global.f32 	%f151, [%rd85+4];
	ld.global.f32 	%f152, [%rd86+4];
	setp.gt.f32 	%p93, %f151, %f150;
	selp.f32 	%f153, %f151, %f150, %p93;
	setp.gt.f32 	%p94, %f153, %f152;
	selp.f32 	%f154, %f152, %f153, %p94;
	st.global.f32 	[%rd84+4], %f154;
	add.s32 	%r1417, %r1417, 2;
	setp.ne.s32 	%p95, %r1417, %r1426;
	mov.u32 	%r1415, %r1135;
	mov.u32 	%r1416, %r1136;
	@%p95 bra 	$L__BB2_127;
$L__BB2_128:
	and.b32  	%r1040, %r632, 1;
	setp.eq.b32 	%p96, %r1040, 1;
	not.pred 	%p97, %p96;
	@%p97 bra 	$L__BB2_130;
	mul.wide.u32 	%rd87, %r1426, 4;
	add.s64 	%rd88, %rd3, %rd87;
	ld.global.f32 	%f155, [%rd88];
	cvt.f64.f32 	%fd10, %f155;
	shr.u32 	%r1041, %r1136, 2;
	xor.b32  	%r1042, %r1041, %r1136;
	shl.b32 	%r1043, %r1419, 4;
	shl.b32 	%r1044, %r1042, 1;
	xor.b32  	%r1045, %r1044, %r1043;
	xor.b32  	%r1046, %r1045, %r1042;
	xor.b32  	%r1047, %r1046, %r1419;
	add.s32 	%r1048, %r1418, %r1047;
	add.s32 	%r1049, %r1048, 362437;
	shr.u32 	%r1050, %r1135, 2;
	xor.b32  	%r1051, %r1050, %r1135;
	shl.b32 	%r1052, %r1047, 4;
	shl.b32 	%r1053, %r1051, 1;
	xor.b32  	%r1054, %r1053, %r1052;
	xor.b32  	%r1055, %r1054, %r1051;
	xor.b32  	%r1419, %r1055, %r1047;
	add.s32 	%r1418, %r1418, 724874;
	add.s32 	%r1056, %r1419, %r1418;
	cvt.rn.f32.u32 	%f156, %r1049;
	fma.rn.f32 	%f157, %f156, 0f2F800000, 0f2F000000;
	cvt.rn.f32.u32 	%f158, %r1056;
	fma.rn.f32 	%f159, %f158, 0f30C90FDB, 0f30490FDB;
	setp.lt.f32 	%p98, %f157, 0f00800000;
	mul.f32 	%f160, %f157, 0f4B000000;
	selp.f32 	%f161, %f160, %f157, %p98;
	selp.f32 	%f162, 0fC1B80000, 0f00000000, %p98;
	mov.b32 	%r1057, %f161;
	add.s32 	%r1058, %r1057, -1059760811;
	and.b32  	%r1059, %r1058, -8388608;
	sub.s32 	%r1060, %r1057, %r1059;
	mov.b32 	%f163, %r1060;
	cvt.rn.f32.s32 	%f164, %r1059;
	fma.rn.f32 	%f165, %f164, 0f34000000, %f162;
	add.f32 	%f166, %f163, 0fBF800000;
	fma.rn.f32 	%f167, %f166, 0fBE055027, 0f3E1039F6;
	fma.rn.f32 	%f168, %f167, %f166, 0fBDF8CDCC;
	fma.rn.f32 	%f169, %f168, %f166, 0f3E0F2955;
	fma.rn.f32 	%f170, %f169, %f166, 0fBE2AD8B9;
	fma.rn.f32 	%f171, %f170, %f166, 0f3E4CED0B;
	fma.rn.f32 	%f172, %f171, %f166, 0fBE7FFF22;
	fma.rn.f32 	%f173, %f172, %f166, 0f3EAAAA78;
	fma.rn.f32 	%f174, %f173, %f166, 0fBF000000;
	mul.f32 	%f175, %f166, %f174;
	fma.rn.f32 	%f176, %f175, %f166, %f166;
	fma.rn.f32 	%f177, %f165, 0f3F317218, %f176;
	setp.gt.u32 	%p99, %r1057, 2139095039;
	fma.rn.f32 	%f178, %f161, 0f7F800000, 0f7F800000;
	selp.f32 	%f179, %f178, %f177, %p99;
	setp.eq.f32 	%p100, %f161, 0f00000000;
	mul.f32 	%f180, %f179, 0fC0000000;
	selp.f32 	%f181, 0f7F800000, %f180, %p100;
	sqrt.rn.f32 	%f182, %f181;
	sin.approx.f32 	%f183, %f159;
	mul.f32 	%f184, %f182, %f183;
	cvt.f64.f32 	%fd11, %f184;
	fma.rn.f64 	%fd12, %fd11, 0d3F50624DD2F1A9FC, %fd10;
	cvt.rn.f32.f64 	%f185, %fd12;
	add.s32 	%r1061, %r1426, %r564;
	mul.wide.s32 	%rd89, %r1061, 4;
	add.s64 	%rd90, %rd5, %rd89;
	st.global.f32 	[%rd90], %f185;
	add.s64 	%rd91, %rd2, %rd87;
	ld.global.f32 	%f186, [%rd91];
	add.s64 	%rd92, %rd1, %rd87;
	ld.global.f32 	%f187, [%rd92];
	setp.gt.f32 	%p101, %f186, %f185;
	selp.f32 	%f188, %f186, %f185, %p101;
	setp.gt.f32 	%p102, %f188, %f187;
	selp.f32 	%f189, %f187, %f188, %p102;
	st.global.f32 	[%rd90], %f189;
	mov.u32 	%r1136, %r1134;
$L__BB2_130:
	setp.lt.s32 	%p103, %r632, 1;
	mov.f32 	%f282, 0f00000000;
	mov.f32 	%f283, %f282;
	@%p103 bra 	$L__BB2_141;
	mul.lo.s32 	%r591, %r1, %r632;
	cvt.rn.f32.u32 	%f1, %r632;
	mov.f32 	%f283, 0f00000000;
	mov.b32 	%r1430, 0;
	mov.u64 	%rd95, __cudart_i2opi_f;
	mov.f32 	%f282, %f283;
$L__BB2_132:
	add.s32 	%r1063, %r1430, %r591;
	mul.wide.s32 	%rd93, %r1063, 4;
	add.s64 	%rd94, %rd5, %rd93;
	ld.global.f32 	%f192, [%rd94];
	mul.f32 	%f193, %f192, %f192;
	div.rn.f32 	%f194, %f193, %f1;
	add.f32 	%f282, %f282, %f194;
	mul.f32 	%f5, %f192, 0f40C90FDB;
	mul.f32 	%f195, %f5, 0f3F22F983;
	cvt.rni.s32.f32 	%r1434, %f195;
	cvt.rn.f32.s32 	%f196, %r1434;
	fma.rn.f32 	%f197, %f196, 0fBFC90FDA, %f5;
	fma.rn.f32 	%f198, %f196, 0fB3A22168, %f197;
	fma.rn.f32 	%f281, %f196, 0fA7C234C5, %f198;
	abs.f32 	%f7, %f5;
	setp.ltu.f32 	%p104, %f7, 0f47CE4780;
	@%p104 bra 	$L__BB2_140;
	setp.neu.f32 	%p105, %f7, 0f7F800000;
	@%p105 bra 	$L__BB2_135;
	mov.f32 	%f201, 0f00000000;
	mul.rn.f32 	%f281, %f5, %f201;
	mov.b32 	%r1434, 0;
	bra.uni 	$L__BB2_140;
$L__BB2_135:
	mov.b32 	%r594, %f5;
	shl.b32 	%r1065, %r594, 8;
	or.b32  	%r595, %r1065, -2147483648;
	mov.b64 	%rd131, 0;
	mov.b32 	%r1431, 0;
	mov.u64 	%rd129, %rd95;
	mov.u64 	%rd130, %rd6;
$L__BB2_136:
	.pragma "nounroll";
	ld.global.nc.u32 	%r1066, [%rd129];
	mad.wide.u32 	%rd97, %r1066, %r595, %rd131;
	shr.u64 	%rd131, %rd97, 32;
	st.local.u32 	[%rd130], %rd97;
	add.s32 	%r1431, %r1431, 1;
	add.s64 	%rd130, %rd130, 4;
	add.s64 	%rd129, %rd129, 4;
	setp.ne.s32 	%p106, %r1431, 6;
	@%p106 bra 	$L__BB2_136;
	shr.u32 	%r1067, %r594, 23;
	st.local.u32 	[%rd6+24], %rd131;
	and.b32  	%r598, %r1067, 31;
	and.b32  	%r1068, %r1067, 224;
	add.s32 	%r1069, %r1068, -128;
	shr.u32 	%r1070, %r1069, 5;
	mul.wide.u32 	%rd98, %r1070, 4;
	sub.s64 	%rd23, %rd6, %rd98;
	ld.local.u32 	%r1432, [%rd23+24];
	ld.local.u32 	%r1433, [%rd23+20];
	setp.eq.s32 	%p107, %r598, 0;
	@%p107 bra 	$L__BB2_139;
	shf.l.wrap.b32 	%r1432, %r1433, %r1432, %r598;
	ld.local.u32 	%r1071, [%rd23+16];
	shf.l.wrap.b32 	%r1433, %r1071, %r1433, %r598;
$L__BB2_139:
	shr.u32 	%r1072, %r1432, 30;
	shf.l.wrap.b32 	%r1073, %r1433, %r1432, 2;
	shl.b32 	%r1074, %r1433, 2;
	shr.u32 	%r1075, %r1073, 31;
	add.s32 	%r1076, %r1075, %r1072;
	neg.s32 	%r1077, %r1076;
	setp.lt.s32 	%p108, %r594, 0;
	selp.b32 	%r1434, %r1077, %r1076, %p108;
	xor.b32  	%r1078, %r1073, %r594;
	shr.s32 	%r1079, %r1073, 31;
	xor.b32  	%r1080, %r1079, %r1073;
	xor.b32  	%r1081, %r1079, %r1074;
	cvt.u64.u32 	%rd99, %r1080;
	shl.b64 	%rd100, %rd99, 32;
	cvt.u64.u32 	%rd101, %r1081;
	or.b64  	%rd102, %rd100, %rd101;
	cvt.rn.f64.s64 	%fd13, %rd102;
	mul.f64 	%fd14, %fd13, 0d3BF921FB54442D19;
	cvt.rn.f32.f64 	%f199, %fd14;
	neg.f32 	%f200, %f199;
	setp.lt.s32 	%p109, %r1078, 0;
	selp.f32 	%f281, %f200, %f199, %p109;
$L__BB2_140:
	add.s32 	%r1083, %r1434, 1;
	mul.rn.f32 	%f202, %f281, %f281;
	and.b32  	%r1084, %r1434, 1;
	setp.eq.b32 	%p110, %r1084, 1;
	selp.f32 	%f203, %f281, 0f3F800000, %p110;
	fma.rn.f32 	%f204, %f202, %f203, 0f00000000;
	fma.rn.f32 	%f205, %f202, 0f37CBAC00, 0fBAB607ED;
	selp.f32 	%f206, 0fB94D4153, %f205, %p110;
	selp.f32 	%f207, 0f3C0885E4, 0f3D2AAABB, %p110;
	fma.rn.f32 	%f208, %f206, %f202, %f207;
	selp.f32 	%f209, 0fBE2AAAA8, 0fBEFFFFFF, %p110;
	fma.rn.f32 	%f210, %f208, %f202, %f209;
	fma.rn.f32 	%f211, %f210, %f204, %f203;
	and.b32  	%r1085, %r1083, 2;
	setp.eq.s32 	%p111, %r1085, 0;
	mov.f32 	%f212, 0f00000000;
	sub.f32 	%f213, %f212, %f211;
	selp.f32 	%f214, %f211, %f213, %p111;
	div.rn.f32 	%f215, %f214, %f1;
	add.f32 	%f283, %f283, %f215;
	add.s32 	%r1430, %r1430, 1;
	setp.ne.s32 	%p112, %r1430, %r632;
	@%p112 bra 	$L__BB2_132;
$L__BB2_141:
	mov.f64 	%fd15, 0d4338000000000001;
	{
	.reg .b32 %temp; 
	mov.b64 	{%r608, %temp}, %fd15;
	}
	mov.f64 	%fd16, 0dC338000000000000;
	add.rn.f64 	%fd17, %fd15, %fd16;
	fma.rn.f64 	%fd18, %fd17, 0dBFE62E42FEFA39EF, 0d3FF0000000000000;
	fma.rn.f64 	%fd19, %fd17, 0dBC7ABC9E3B39803F, %fd18;
	fma.rn.f64 	%fd20, %fd19, 0d3E5ADE1569CE2BDF, 0d3E928AF3FCA213EA;
	fma.rn.f64 	%fd21, %fd20, %fd19, 0d3EC71DEE62401315;
	fma.rn.f64 	%fd22, %fd21, %fd19, 0d3EFA01997C89EB71;
	fma.rn.f64 	%fd23, %fd22, %fd19, 0d3F2A01A014761F65;
	fma.rn.f64 	%fd24, %fd23, %fd19, 0d3F56C16C1852B7AF;
	fma.rn.f64 	%fd25, %fd24, %fd19, 0d3F81111111122322;
	fma.rn.f64 	%fd26, %fd25, %fd19, 0d3FA55555555502A1;
	fma.rn.f64 	%fd27, %fd26, %fd19, 0d3FC5555555555511;
	fma.rn.f64 	%fd28, %fd27, %fd19, 0d3FE000000000000B;
	fma.rn.f64 	%fd29, %fd28, %fd19, 0d3FF0000000000000;
	fma.rn.f64 	%fd30, %fd29, %fd19, 0d3FF0000000000000;
	{
	.reg .b32 %temp; 
	mov.b64 	{%r609, %temp}, %fd30;
	}
	{
	.reg .b32 %temp; 
	mov.b64 	{%temp, %r610}, %fd30;
	}
	shl.b32 	%r1086, %r608, 20;
	add.s32 	%r1087, %r1086, %r610;
	mov.b64 	%fd41, {%r609, %r1087};
	mov.f64 	%fd31, 0d3FF0000000000000;
	{
	.reg .b32 %temp; 
	mov.b64 	{%temp, %r1088}, %fd31;
	}
	mov.b32 	%f216, %r1088;
	abs.f32 	%f14, %f216;
	setp.lt.f32 	%p113, %f14, 0f4086232B;
	@%p113 bra 	$L__BB2_144;
	setp.geu.f32 	%p114, %f14, 0f40874800;
	mov.f64 	%fd41, 0d7FF0000000000000;
	@%p114 bra 	$L__BB2_144;
	shr.u32 	%r1089, %r608, 31;
	add.s32 	%r1090, %r608, %r1089;
	shr.s32 	%r1091, %r1090, 1;
	shl.b32 	%r1092, %r1091, 20;
	add.s32 	%r1093, %r610, %r1092;
	mov.b64 	%fd33, {%r609, %r1093};
	sub.s32 	%r1094, %r608, %r1091;
	shl.b32 	%r1095, %r1094, 20;
	add.s32 	%r1096, %r1095, 1072693248;
	mov.b32 	%r1097, 0;
	mov.b64 	%fd34, {%r1097, %r1096};
	mul.f64 	%fd41, %fd34, %fd33;
$L__BB2_144:
	ld.param.u64 	%rd127, [_Z8move_batiPfS_S_S_S_S_fffS_S_fS__param_13];
	ld.param.f32 	%f277, [_Z8move_batiPfS_S_S_S_S_fffS_S_fS__param_9];
	ld.param.u64 	%rd125, [_Z8move_batiPfS_S_S_S_S_fffS_S_fS__param_5];
	add.f64 	%fd35, %fd41, 0d4034000000000000;
	sqrt.rn.f32 	%f217, %f282;
	mul.f32 	%f218, %f217, 0fBE4CCCCD;
	fma.rn.f32 	%f219, %f218, 0f3BBB989D, 0f3F000000;
	cvt.sat.f32.f32 	%f220, %f219;
	mov.f32 	%f221, 0f4B400001;
	mov.f32 	%f222, 0f437C0000;
	fma.rm.f32 	%f223, %f220, %f222, %f221;
	add.f32 	%f224, %f223, 0fCB40007F;
	neg.f32 	%f225, %f224;
	fma.rn.f32 	%f226, %f218, 0f3FB8AA3B, %f225;
	fma.rn.f32 	%f227, %f218, 0f32A57060, %f226;
	mov.b32 	%r1098, %f223;
	shl.b32 	%r1099, %r1098, 23;
	mov.b32 	%f228, %r1099;
	ex2.approx.ftz.f32 	%f229, %f227;
	mul.f32 	%f230, %f229, %f228;
	mul.f32 	%f231, %f230, 0fC1A00000;
	cvt.f64.f32 	%fd36, %f231;
	add.f64 	%fd37, %fd35, %fd36;
	fma.rn.f32 	%f232, %f283, 0f3BBB989D, 0f3F000000;
	cvt.sat.f32.f32 	%f233, %f232;
	fma.rm.f32 	%f234, %f233, %f222, %f221;
	add.f32 	%f235, %f234, 0fCB40007F;
	neg.f32 	%f236, %f235;
	fma.rn.f32 	%f237, %f283, 0f3FB8AA3B, %f236;
	fma.rn.f32 	%f238, %f283, 0f32A57060, %f237;
	mov.b32 	%r1100, %f234;
	shl.b32 	%r1101, %r1100, 23;
	mov.b32 	%f239, %r1101;
	ex2.approx.ftz.f32 	%f240, %f238;
	mul.f32 	%f241, %f240, %f239;
	cvt.f64.f32 	%fd38, %f241;
	sub.f64 	%fd39, %fd37, %fd38;
	cvt.rn.f32.f64 	%f242, %fd39;
	cvta.to.global.u64 	%rd103, %rd127;
	mul.wide.s32 	%rd104, %r1, 4;
	add.s64 	%rd24, %rd103, %rd104;
	st.global.f32 	[%rd24], %f242;
	shr.u32 	%r1102, %r1136, 2;
	xor.b32  	%r1103, %r1102, %r1136;
	shl.b32 	%r1104, %r1419, 4;
	shl.b32 	%r1105, %r1103, 1;
	xor.b32  	%r1106, %r1105, %r1104;
	xor.b32  	%r1107, %r1106, %r1103;
	xor.b32  	%r1108, %r1107, %r1419;
	add.s32 	%r1109, %r1418, %r1108;
	add.s32 	%r1110, %r1109, 362437;
	cvt.rn.f32.u32 	%f243, %r1110;
	fma.rn.f32 	%f244, %f243, 0f2F800000, 0f2F000000;
	cvta.to.global.u64 	%rd105, %rd125;
	add.s64 	%rd25, %rd105, %rd104;
	ld.global.f32 	%f284, [%rd25];
	setp.ltu.f32 	%p115, %f284, %f242;
	setp.geu.f32 	%p116, %f244, %f277;
	or.pred  	%p117, %p115, %p116;
	@%p117 bra 	$L__BB2_159;
	setp.lt.s32 	%p118, %r632, 1;
	@%p118 bra 	$L__BB2_158;
	mul.lo.s32 	%r611, %r1, %r632;
	and.b32  	%r612, %r632, 15;
	setp.lt.u32 	%p119, %r632, 16;
	mov.b32 	%r1438, 0;
	@%p119 bra 	$L__BB2_149;
	and.b32  	%r1438, %r632, 2147483632;
	neg.s32 	%r1436, %r1438;
	add.s64 	%rd26, %rd5, 32;
	add.s64 	%rd27, %rd4, 32;
	mov.u32 	%r1435, %r611;
$L__BB2_148:
	.pragma "nounroll";
	mul.wide.s32 	%rd106, %r1435, 4;
	add.s64 	%rd107, %rd26, %rd106;
	add.s64 	%rd108, %rd27, %rd106;
	ld.global.f32 	%f246, [%rd107+-32];
	st.global.f32 	[%rd108+-32], %f246;
	ld.global.f32 	%f247, [%rd107+-28];
	st.global.f32 	[%rd108+-28], %f247;
	ld.global.f32 	%f248, [%rd107+-24];
	st.global.f32 	[%rd108+-24], %f248;
	ld.global.f32 	%f249, [%rd107+-20];
	st.global.f32 	[%rd108+-20], %f249;
	ld.global.f32 	%f250, [%rd107+-16];
	st.global.f32 	[%rd108+-16], %f250;
	ld.global.f32 	%f251, [%rd107+-12];
	st.global.f32 	[%rd108+-12], %f251;
	ld.global.f32 	%f252, [%rd107+-8];
	st.global.f32 	[%rd108+-8], %f252;
	ld.global.f32 	%f253, [%rd107+-4];
	st.global.f32 	[%rd108+-4], %f253;
	ld.global.f32 	%f254, [%rd107];
	st.global.f32 	[%rd108], %f254;
	ld.global.f32 	%f255, [%rd107+4];
	st.global.f32 	[%rd108+4], %f255;
	ld.global.f32 	%f256, [%rd107+8];
	st.global.f32 	[%rd108+8], %f256;
	ld.global.f32 	%f257, [%rd107+12];
	st.global.f32 	[%rd108+12], %f257;
	ld.global.f32 	%f258, [%rd107+16];
	st.global.f32 	[%rd108+16], %f258;
	ld.global.f32 	%f259, [%rd107+20];
	st.global.f32 	[%rd108+20], %f259;
	ld.global.f32 	%f260, [%rd107+24];
	st.global.f32 	[%rd108+24], %f260;
	ld.global.f32 	%f261, [%rd107+28];
	st.global.f32 	[%rd108+28], %f261;
	add.s32 	%r1436, %r1436, 16;
	add.s32 	%r1435, %r1435, 16;
	setp.ne.s32 	%p120, %r1436, 0;
	@%p120 bra 	$L__BB2_148;
$L__BB2_149:
	setp.eq.s32 	%p121, %r612, 0;
	@%p121 bra 	$L__BB2_158;
	and.b32  	%r620, %r632, 7;
	setp.lt.u32 	%p122, %r612, 8;
	@%p122 bra 	$L__BB2_152;
	add.s32 	%r1112, %r1438, %r611;
	mul.wide.s32 	%rd109, %r1112, 4;
	add.s64 	%rd110, %rd5, %rd109;
	ld.global.f32 	%f262, [%rd110];
	add.s64 	%rd111, %rd4, %rd109;
	st.global.f32 	[%rd111], %f262;
	ld.global.f32 	%f263, [%rd110+4];
	st.global.f32 	[%rd111+4], %f263;
	ld.global.f32 	%f264, [%rd110+8];
	st.global.f32 	[%rd111+8], %f264;
	ld.global.f32 	%f265, [%rd110+12];
	st.global.f32 	[%rd111+12], %f265;
	ld.global.f32 	%f266, [%rd110+16];
	st.global.f32 	[%rd111+16], %f266;
	ld.global.f32 	%f267, [%rd110+20];
	st.global.f32 	[%rd111+20], %f267;
	ld.global.f32 	%f268, [%rd110+24];
	st.global.f32 	[%rd111+24], %f268;
	ld.global.f32 	%f269, [%rd110+28];
	st.global.f32 	[%rd111+28], %f269;
	add.s32 	%r1438, %r1438, 8;
$L__BB2_152:
	setp.eq.s32 	%p123, %r620, 0;
	@%p123 bra 	$L__BB2_158;
	and.b32  	%r623, %r632, 3;
	setp.lt.u32 	%p124, %r620, 4;
	@%p124 bra 	$L__BB2_155;
	add.s32 	%r1113, %r1438, %r611;
	mul.wide.s32 	%rd112, %r1113, 4;
	add.s64 	%rd113, %rd5, %rd112;
	ld.global.f32 	%f270, [%rd113];
	add.s64 	%rd114, %rd4, %rd112;
	st.global.f32 	[%rd114], %f270;
	ld.global.f32 	%f271, [%rd113+4];
	st.global.f32 	[%rd114+4], %f271;
	ld.global.f32 	%f272, [%rd113+8];
	st.global.f32 	[%rd114+8], %f272;
	ld.global.f32 	%f273, [%rd113+12];
	st.global.f32 	[%rd114+12], %f273;
	add.s32 	%r1438, %r1438, 4;
$L__BB2_155:
	setp.eq.s32 	%p125, %r623, 0;
	@%p125 bra 	$L__BB2_158;
	add.s32 	%r1441, %r1438, %r611;
	neg.s32 	%r1440, %r623;
$L__BB2_157:
	.pragma "nounroll";
	mul.wide.s32 	%rd115, %r1441, 4;
	add.s64 	%rd116, %rd4, %rd115;
	add.s64 	%rd117, %rd5, %rd115;
	ld.global.f32 	%f274, [%rd117];
	st.global.f32 	[%rd116], %f274;
	add.s32 	%r1441, %r1441, 1;
	add.s32 	%r1440, %r1440, 1;
	setp.ne.s32 	%p126, %r1440, 0;
	@%p126 bra 	$L__BB2_157;
$L__BB2_158:
	ld.global.f32 	%f284, [%rd24];
	st.global.f32 	[%rd25], %f284;
$L__BB2_159:
	add.u64 	%rd118, %SP, 80;
	add.u64 	%rd119, %SPL, 80;
	cvt.f64.f32 	%fd40, %f284;
	st.local.f64 	[%rd119], %fd40;
	st.local.u32 	[%rd119+8], %r1;
	mov.u64 	%rd120, $str$1;
	cvta.global.u64 	%rd121, %rd120;
	{ // callseq 1, 0
	.param .b64 param0;
	st.param.b64 	[param0], %rd121;
	.param .b64 param1;
	st.param.b64 	[param1], %rd118;
	.param .b32 retval0;
	call.uni (retval0), 
	vprintf, 
	(
	param0, 
	param1
	);
	ld.param.b32 	%r1114, [retval0];
	} // callseq 1
	bar.sync 	0;
	ret;

}


// ===== COMPILED SASS (sm_100) =====

	.target	sm_100

	.elftype	@"ET_EXEC"


//--------------------- .note.nv.tkinfo           --------------------------
	.section	.note.nv.tkinfo,"",@"SHT_NOTE"
	.sectionflags	@"SHF_NOTE_NV_TKINFO"
	.tkinfo
        /*0018*/ 	.word	0x00000002
        /*0030*/ 	.string	""
        /*0030*/ 	.string	"ptxas"
        /*0030*/ 	.string	"Cuda compilation tools, release 13.0, V13.0.88"
        /*0030*/ 	.string	"Build cuda_13.0.r13.0/compiler.36424714_0"
        /*0030*/ 	.string	"-arch sm_100 -m 64 "



//--------------------- .note.nv.cuinfo           --------------------------
	.section	.note.nv.cuinfo,"",@"SHT_NOTE"
	.sectionflags	@"SHF_NOTE_NV_CUINFO"
        /*0018*/ 	.short	0x0002
        /*001a*/ 	.short	0x0064
        /*001c*/ 	.short	0x0082
	.zero		2


//--------------------- .nv.info                  --------------------------
	.section	.nv.info,"",@"SHT_CUDA_INFO"
	.align	4


	//----- nvinfo : EIATTR_REGCOUNT
	.align		4
        /*0000*/ 	.byte	0x04, 0x2f
        /*0002*/ 	.short	(.L_13 - .L_12)
	.align		4
.L_12:
        /*0004*/ 	.word	index@(_Z8best_batiPfS_iS_S_Pi)
        /*0008*/ 	.word	0x0000001b


	//----- nvinfo : EIATTR_FRAME_SIZE
	.align		4
.L_13:
        /*000c*/ 	.byte	0x04, 0x11
        /*000e*/ 	.short	(.L_15 - .L_14)
	.align		4
.L_14:
        /*0010*/ 	.word	index@(_Z8best_batiPfS_iS_S_Pi)
        /*0014*/ 	.word	0x00000010


	//----- nvinfo : EIATTR_REGCOUNT
	.align		4
.L_15:
        /*0018*/ 	.byte	0x04, 0x2f
        /*001a*/ 	.short	(.L_17 - .L_16)
	.align		4
.L_16:
        /*001c*/ 	.word	index@(_Z8init_batiPfS_S_S_S_S_)
        /*0020*/ 	.word	0x00000020


	//----- nvinfo : EIATTR_FRAME_SIZE
	.align		4
.L_17:
        /*0024*/ 	.byte	0x04, 0x11
        /*0026*/ 	.short	(.L_19 - .L_18)
	.align		4
.L_18:
        /*0028*/ 	.word	index@($__internal_3_$__cuda_sm3x_div_rn_noftz_f32_slowpath)
        /*002c*/ 	.word	0x00000050


	//----- nvinfo : EIATTR_FRAME_SIZE
	.align		4
.L_19:
        /*0030*/ 	.byte	0x04, 0x11
        /*0032*/ 	.short	(.L_21 - .L_20)
	.align		4
.L_20:
        /*0034*/ 	.word	index@($__internal_2_$__cuda_sm20_sqrt_rn_f32_slowpath)
        /*0038*/ 	.word	0x00000050


	//----- nvinfo : EIATTR_FRAME_SIZE
	.align		4
.L_21:
        /*003c*/ 	.byte	0x04, 0x11
        /*003e*/ 	.short	(.L_23 - .L_22)
	.align		4
.L_22:
        /*0040*/ 	.word	index@(_Z8init_batiPfS_S_S_S_S_)
        /*0044*/ 	.word	0x00000050


	//----- nvinfo : EIATTR_REGCOUNT
	.align		4
.L_23:
        /*0048*/ 	.byte	0x04, 0x2f
        /*004a*/ 	.short	(.L_25 - .L_24)
	.align		4
.L_24:
        /*004c*/ 	.word	index@(_Z8move_batiPfS_S_S_S_S_fffS_S_fS_)
        /*0050*/ 	.word	0x00000020


	//----- nvinfo : EIATTR_FRAME_SIZE
	.align		4
.L_25:
        /*0054*/ 	.byte	0x04, 0x11
        /*0056*/ 	.short	(.L_27 - .L_26)
	.align		4
.L_26:
        /*0058*/ 	.word	index@($__internal_1_$__cuda_sm3x_div_rn_noftz_f32_slowpath)
        /*005c*/ 	.word	0x00000060


	//----- nvinfo : EIATTR_FRAME_SIZE
	.align		4
.L_27:
        /*0060*/ 	.byte	0x04, 0x11
        /*0062*/ 	.short	(.L_29 - .L_28)
	.align		4
.L_28:
        /*0064*/ 	.word	index@($__internal_0_$__cuda_sm20_sqrt_rn_f32_slowpath)
        /*0068*/ 	.word	0x00000060


	//----- nvinfo : EIATTR_FRAME_SIZE
	.align		4
.L_29:
        /*006c*/ 	.byte	0x04, 0x11
        /*006e*/ 	.short	(.L_31 - .L_30)
	.align		4
.L_30:
        /*0070*/ 	.word	index@(_Z8move_batiPfS_S_S_S_S_fffS_S_fS_)
        /*0074*/ 	.word	0x00000060


	//----- nvinfo : EIATTR_MIN_STACK_SIZE
	.align		4
.L_31:
        /*0078*/ 	.byte	0x04, 0x12
        /*007a*/ 	.short	(.L_33 - .L_32)
	.align		4
.L_32:
        /*007c*/ 	.word	index@(_Z8move_batiPfS_S_S_S_S_fffS_S_fS_)
        /*0080*/ 	.word	0x00000060


	//----- nvinfo : EIATTR_MIN_STACK_SIZE
	.align		4
.L_33:
        /*0084*/ 	.byte	0x04, 0x12
        /*0086*/ 	.short	(.L_35 - .L_34)
	.align		4
.L_34:
        /*0088*/ 	.word	index@(_Z8init_batiPfS_S_S_S_S_)
        /*008c*/ 	.word	0x00000050


	//----- nvinfo : EIATTR_MIN_STACK_SIZE
	.align		4
.L_35:
        /*0090*/ 	.byte	0x04, 0x12
        /*0092*/ 	.short	(.L_37 - .L_36)
	.align		4
.L_36:
        /*0094*/ 	.word	index@(_Z8best_batiPfS_iS_S_Pi)
        /*0098*/ 	.word	0x00000010
.L_37:


//--------------------- .nv.compat                --------------------------
	.section	.nv.compat,"",@"SHT_CUDA_COMPAT_INFO"
	.align	4
        /*0000*/ 	.byte	0x02, 0x09, 0x00, 0x00, 0x02, 0x02, 0x01, 0x00, 0x02, 0x05, 0x05, 0x00, 0x03, 0x07, 0x01, 0x01
        /*0010*/ 	.byte	0x02, 0x03, 0x00, 0x00, 0x02, 0x06, 0x01, 0x00, 0x04, 0x0b, 0x08, 0x00, 0x01, 0x00, 0x00, 0x00
        /*0020*/ 	.byte	0x00, 0x00, 0x00, 0x00


//--------------------- .nv.info._Z8move_batiPfS_S_S_S_S_fffS_S_fS_ --------------------------
	.section	.nv.info._Z8move_batiPfS_S_S_S_S_fffS_S_fS_,"",@"SHT_CUDA_INFO"
	.sectionflags	@""
	.align	4


	//----- nvinfo : EIATTR_CUDA_API_VERSION
	.align		4
        /*0000*/ 	.byte	0x04, 0x37
        /*0002*/ 	.short	(.L_39 - .L_38)
.L_38:
        /*0004*/ 	.word	0x00000082


	//----- nvinfo : EIATTR_KPARAM_INFO
	.align		4
.L_39:
        /*0008*/ 	.byte	0x04, 0x17
        /*000a*/ 	.short	(.L_41 - .L_40)
.L_40:
        /*000c*/ 	.word	0x00000000
        /*0010*/ 	.short	0x000d
        /*0012*/ 	.short	0x0060
        /*0014*/ 	.byte	0x00, 0xf5, 0x21, 0x00


	//----- nvinfo : EIATTR_KPARAM_INFO
	.align		4
.L_41:
        /*0018*/ 	.byte	0x04, 0x17
        /*001a*/ 	.short	(.L_43 - .L_42)
.L_42:
        /*001c*/ 	.word	0x00000000
        /*0020*/ 	.short	0x000c
        /*0022*/ 	.short	0x0058
        /*0024*/ 	.byte	0x00, 0xf0, 0x11, 0x00


	//----- nvinfo : EIATTR_KPARAM_INFO
	.align		4
.L_43:
        /*0028*/ 	.byte	0x04, 0x17
        /*002a*/ 	.short	(.L_45 - .L_44)
.L_44:
        /*002c*/ 	.word	0x00000000
        /*0030*/ 	.short	0x000b
        /*0032*/ 	.short	0x0050
        /*0034*/ 	.byte	0x00, 0xf5, 0x21, 0x00


	//----- nvinfo : EIATTR_KPARAM_INFO
	.align		4
.L_45:
        /*0038*/ 	.byte	0x04, 0x17
        /*003a*/ 	.short	(.L_47 - .L_46)
.L_46:
        /*003c*/ 	.word	0x00000000
        /*0040*/ 	.short	0x000a
        /*0042*/ 	.short	0x0048
        /*0044*/ 	.byte	0x00, 0xf5, 0x21, 0x00


	//----- nvinfo : EIATTR_KPARAM_INFO
	.align		4
.L_47:
        /*0048*/ 	.byte	0x04, 0x17
        /*004a*/ 	.short	(.L_49 - .L_48)
.L_48:
        /*004c*/ 	.word	0x00000000
        /*0050*/ 	.short	0x0009
        /*0052*/ 	.short	0x0040
        /*0054*/ 	.byte	0x00, 0xf0, 0x11, 0x00


	//----- nvinfo : EIATTR_KPARAM_INFO
	.align		4
.L_49:
        /*0058*/ 	.byte	0x04, 0x17
        /*005a*/ 	.short	(.L_51 - .L_50)
.L_50:
        /*005c*/ 	.word	0x00000000
        /*0060*/ 	.short	0x0008
        /*0062*/ 	.short	0x003c
        /*0064*/ 	.byte	0x00, 0xf0, 0x11, 0x00


	//----- nvinfo : EIATTR_KPARAM_INFO
	.align		4
.L_51:
        /*0068*/ 	.byte	0x04, 0x17
        /*006a*/ 	.short	(.L_53 - .L_52)
.L_52:
        /*006c*/ 	.word	0x00000000
        /*0070*/ 	.short	0x0007
        /*0072*/ 	.short	0x0038
        /*0074*/ 	.byte	0x00, 0xf0, 0x11, 0x00


	//----- nvinfo : EIATTR_KPARAM_INFO
	.align		4
.L_53:
        /*0078*/ 	.byte	0x04, 0x17
        /*007a*/ 	.short	(.L_55 - .L_54)
.L_54:
        /*007c*/ 	.word	0x00000000
        /*0080*/ 	.short	0x0006
        /*0082*/ 	.short	0x0030
        /*0084*/ 	.byte	0x00, 0xf5, 0x21, 0x00


	//----- nvinfo : EIATTR_KPARAM_INFO
	.align		4
.L_55:
        /*0088*/ 	.byte	0x04, 0x17
        /*008a*/ 	.short	(.L_57 - .L_56)
.L_56:
        /*008c*/ 	.word	0x00000000
        /*0090*/ 	.short	0x0005
        /*0092*/ 	.short	0x0028
        /*0094*/ 	.byte	0x00, 0xf5, 0x21, 0x00


	//----- nvinfo : EIATTR_KPARAM_INFO
	.align		4
.L_57:
        /*0098*/ 	.byte	0x04, 0x17
        /*009a*/ 	.short	(.L_59 - .L_58)
.L_58:
        /*009c*/ 	.word	0x00000000
        /*00a0*/ 	.short	0x0004
        /*00a2*/ 	.short	0x0020
        /*00a4*/ 	.byte	0x00, 0xf5, 0x21, 0x00


	//----- nvinfo : EIATTR_KPARAM_INFO
	.align		4
.L_59:
        /*00a8*/ 	.byte	0x04, 0x17
        /*00aa*/ 	.short	(.L_61 - .L_60)
.L_60:
        /*00ac*/ 	.word	0x00000000
        /*00b0*/ 	.short	0x0003
        /*00b2*/ 	.short	0x0018
        /*00b4*/ 	.byte	0x00, 0xf5, 0x21, 0x00


	//----- nvinfo : EIATTR_KPARAM_INFO
	.align		4
.L_61:
        /*00b8*/ 	.byte	0x04, 0x17
        /*00ba*/ 	.short	(.L_63 - .L_62)
.L_62:
        /*00bc*/ 	.word	0x00000000
        /*00c0*/ 	.short	0x0002
        /*00c2*/ 	.short	0x0010
        /*00c4*/ 	.byte	0x00, 0xf5, 0x21, 0x00


	//----- nvinfo : EIATTR_KPARAM_INFO
	.align		4
.L_63:
        /*00c8*/ 	.byte	0x04, 0x17
        /*00ca*/ 	.short	(.L_65 - .L_64)
.L_64:
        /*00cc*/ 	.word	0x00000000
        /*00d0*/ 	.short	0x0001
        /*00d2*/ 	.short	0x0008
        /*00d4*/ 	.byte	0x00, 0xf5, 0x21, 0x00


	//----- nvinfo : EIATTR_KPARAM_INFO
	.align		4
.L_65:
        /*00d8*/ 	.byte	0x04, 0x17
        /*00da*/ 	.short	(.L_67 - .L_66)
.L_66:
        /*00dc*/ 	.word	0x00000000
        /*00e0*/ 	.short	0x0000
        /*00e2*/ 	.short	0x0000
        /*00e4*/ 	.byte	0x00, 0xf0, 0x11, 0x00


	//----- nvinfo : EIATTR_SPARSE_MMA_MASK
	.align		4
.L_67:
        /*00e8*/ 	.byte	0x03, 0x50
        /*00ea*/ 	.short	0x0000


	//----- nvinfo : EIATTR_MAXREG_COUNT
	.align		4
        /*00ec*/ 	.byte	0x03, 0x1b
        /*00ee*/ 	.short	0x00ff


	//----- nvinfo : EIATTR_NUM_BARRIERS
	.align		4
        /*00f0*/ 	.byte	0x02, 0x4c
        /*00f2*/ 	.byte	0x01
	.zero		1


	//----- nvinfo : EIATTR_EXTERNS
	.align		4
        /*00f4*/ 	.byte	0x04, 0x0f
        /*00f6*/ 	.short	(.L_69 - .L_68)


	//   ....[0]....
	.align		4
.L_68:
        /*00f8*/ 	.word	index@(vprintf)


	//----- nvinfo : EIATTR_MERCURY_ISA_VERSION
	.align		4
.L_69:
        /*00fc*/ 	.byte	0x03, 0x5f
        /*00fe*/ 	.short	0x0101


	//----- nvinfo : EIATTR_VRC_CTA_INIT_COUNT
	.align		4
        /*0100*/ 	.byte	0x02, 0x4a
	.zero		1
	.zero		1


	//----- nvinfo : EIATTR_SYSCALL_OFFSETS
	.align		4
        /*0104*/ 	.byte	0x04, 0x46
        /*0106*/ 	.short	(.L_71 - .L_70)


	//   ....[0]....
.L_70:
        /*0108*/ 	.word	0x00005960


	//----- nvinfo : EIATTR_EXIT_INSTR_OFFSETS
	.align		4
.L_71:
        /*010c*/ 	.byte	0x04, 0x1c
        /*010e*/ 	.short	(.L_73 - .L_72)


	//   ....[0]....
.L_72:
        /*0110*/ 	.word	0x00005990


	//----- nvinfo : EIATTR_CRS_STACK_SIZE
	.align		4
.L_73:
        /*0114*/ 	.byte	0x04, 0x1e
        /*0116*/ 	.short	(.L_75 - .L_74)
.L_74:
        /*0118*/ 	.word	0x00000000


	//----- nvinfo : EIATTR_CBANK_PARAM_SIZE
	.align		4
.L_75:
        /*011c*/ 	.byte	0x03, 0x19
        /*011e*/ 	.short	0x0068


	//----- nvinfo : EIATTR_PARAM_CBANK
	.align		4
        /*0120*/ 	.byte	0x04, 0x0a
        /*0122*/ 	.short	(.L_77 - .L_76)
	.align		4
.L_76:
        /*0124*/ 	.word	index@(.nv.constant0._Z8move_batiPfS_S_S_S_S_fffS_S_fS_)
        /*0128*/ 	.short	0x0380
        /*012a*/ 	.short	0x0068


	//----- nvinfo : EIATTR_SW_WAR
	.align		4
.L_77:
        /*012c*/ 	.byte	0x04, 0x36
        /*012e*/ 	.short	(.L_79 - .L_78)
.L_78:
        /*0130*/ 	.word	0x00000008
.L_79:


//--------------------- .nv.info._Z8init_batiPfS_S_S_S_S_ --------------------------
	.section	.nv.info._Z8init_batiPfS_S_S_S_S_,"",@"SHT_CUDA_INFO"
	.sectionflags	@""
	.align	4


	//----- nvinfo : EIATTR_CUDA_API_VERSION
	.align		4
        /*0000*/ 	.byte	0x04, 0x37
        /*0002*/ 	.short	(.L_81 - .L_80)
.L_80:
        /*0004*/ 	.word	0x00000082


	//----- nvinfo : EIATTR_KPARAM_INFO
	.align		4
.L_81:
        /*0008*/ 	.byte	0x04, 0x17
        /*000a*/ 	.short	(.L_83 - .L_82)
.L_82:
        /*000c*/ 	.word	0x00000000
        /*0010*/ 	.short	0x0006
        /*0012*/ 	.short	0x0030
        /*0014*/ 	.byte	0x00, 0xf5, 0x21, 0x00


	//----- nvinfo : EIATTR_KPARAM_INFO
	.align		4
.L_83:
        /*0018*/ 	.byte	0x04, 0x17
        /*001a*/ 	.short	(.L_85 - .L_84)
.L_84:
        /*001c*/ 	.word	0x00000000
        /*0020*/ 	.short	0x0005
        /*0022*/ 	.short	0x0028
        /*0024*/ 	.byte	0x00, 0xf5, 0x21, 0x00


	//----- nvinfo : EIATTR_KPARAM_INFO
	.align		4
.L_85:
        /*0028*/ 	.byte	0x04, 0x17
        /*002a*/ 	.short	(.L_87 - .L_86)
.L_86:
        /*002c*/ 	.word	0x00000000
        /*0030*/ 	.short	0x0004
        /*0032*/ 	.short	0x0020
        /*0034*/ 	.byte	0x00, 0xf5, 0x21, 0x00


	//----- nvinfo : EIATTR_KPARAM_INFO
	.align		4
.L_87:
        /*0038*/ 	.byte	0x04, 0x17
        /*003a*/ 	.short	(.L_89 - .L_88)
.L_88:
        /*003c*/ 	.word	0x00000000
        /*0040*/ 	.short	0x0003
        /*0042*/ 	.short	0x0018
        /*0044*/ 	.byte	0x00, 0xf5, 0x21, 0x00


	//----- nvinfo : EIATTR_KPARAM_INFO
	.align		4
.L_89:
        /*0048*/ 	.byte	0x04, 0x17
        /*004a*/ 	.short	(.L_91 - .L_90)
.L_90:
        /*004c*/ 	.word	0x00000000
        /*0050*/ 	.short	0x0002
        /*0052*/ 	.short	0x0010
        /*0054*/ 	.byte	0x00, 0xf5, 0x21, 0x00


	//----- nvinfo : EIATTR_KPARAM_INFO
	.align		4
.L_91:
        /*0058*/ 	.byte	0x04, 0x17
        /*005a*/ 	.short	(.L_93 - .L_92)
.L_92:
        /*005c*/ 	.word	0x00000000
        /*0060*/ 	.short	0x0001
        /*0062*/ 	.short	0x0008
        /*0064*/ 	.byte	0x00, 0xf5, 0x21, 0x00


	//----- nvinfo : EIATTR_KPARAM_INFO
	.align		4
.L_93:
        /*0068*/ 	.byte	0x04, 0x17
        /*006a*/ 	.short	(.L_95 - .L_94)
.L_94:
        /*006c*/ 	.word	0x00000000
        /*0070*/ 	.short	0x0000
        /*0072*/ 	.short	0x0000
        /*0074*/ 	.byte	0x00, 0xf0, 0x11, 0x00


	//----- nvinfo : EIATTR_SPARSE_MMA_MASK
	.align		4
.L_95:
        /*0078*/ 	.byte	0x03, 0x50
        /*007a*/ 	.short	0x0000


	//----- nvinfo : EIATTR_MAXREG_COUNT
	.align		4
        /*007c*/ 	.byte	0x03, 0x1b
        /*007e*/ 	.short	0x00ff


	//----- nvinfo : EIATTR_NUM_BARRIERS
	.align		4
        /*0080*/ 	.byte	0x02, 0x4c
        /*0082*/ 	.byte	0x01
	.zero		1


	//----- nvinfo : EIATTR_MERCURY_ISA_VERSION
	.align		4
        /*0084*/ 	.byte	0x03, 0x5f
        /*0086*/ 	.short	0x0101


	//----- nvinfo : EIATTR_VRC_CTA_INIT_COUNT
	.align		4
        /*0088*/ 	.byte	0x02, 0x4a
	.zero		1
	.zero		1


	//----- nvinfo : EIATTR_EXIT_INSTR_OFFSETS
	.align		4
        /*008c*/ 	.byte	0x04, 0x1c
        /*008e*/ 	.short	(.L_97 - .L_96)


	//   ....[0]....
.L_96:
        /*0090*/ 	.word	0x000045f0


	//----- nvinfo : EIATTR_CRS_STACK_SIZE
	.align		4
.L_97:
        /*0094*/ 	.byte	0x04, 0x1e
        /*0096*/ 	.short	(.L_99 - .L_98)
.L_98:
        /*0098*/ 	.word	0x00000000


	//----- nvinfo : EIATTR_CBANK_PARAM_SIZE
	.align		4
.L_99:
        /*009c*/ 	.byte	0x03, 0x19
        /*009e*/ 	.short	0x0038


	//----- nvinfo : EIATTR_PARAM_CBANK
	.align		4
        /*00a0*/ 	.byte	0x04, 0x0a
        /*00a2*/ 	.short	(.L_101 - .L_100)
	.align		4
.L_100:
        /*00a4*/ 	.word	index@(.nv.constant0._Z8init_batiPfS_S_S_S_S_)
        /*00a8*/ 	.short	0x0380
        /*00aa*/ 	.short	0x0038


	//----- nvinfo : EIATTR_SW_WAR
	.align		4
.L_101:
        /*00ac*/ 	.byte	0x04, 0x36
        /*00ae*/ 	.short	(.L_103 - .L_102)
.L_102:
        /*00b0*/ 	.word	0x00000008
.L_103:


//--------------------- .nv.info._Z8best_batiPfS_iS_S_Pi --------------------------
	.section	.nv.info._Z8best_batiPfS_iS_S_Pi,"",@"SHT_CUDA_INFO"
	.sectionflags	@""
	.align	4


	//----- nvinfo : EIATTR_CUDA_API_VERSION
	.align		4
        /*0000*/ 	.byte	0x04, 0x37
        /*0002*/ 	.short	(.L_105 - .L_104)
.L_104:
        /*0004*/ 	.word	0x00000082


	//----- nvinfo : EIATTR_KPARAM_INFO
	.align		4
.L_105:
        /*0008*/ 	.byte	0x04, 0x17
        /*000a*/ 	.short	(.L_107 - .L_106)
.L_106:
        /*000c*/ 	.word	0x00000000
        /*0010*/ 	.short	0x0006
        /*0012*/ 	.short	0x0030
        /*0014*/ 	.byte	0x00, 0xf5, 0x21, 0x00


	//----- nvinfo : EIATTR_KPARAM_INFO
	.align		4
.L_107:
        /*0018*/ 	.byte	0x04, 0x17
        /*001a*/ 	.short	(.L_109 - .L_108)
.L_108:
        /*001c*/ 	.word	0x00000000
        /*0020*/ 	.short	0x0005
        /*0022*/ 	.short	0x0028
        /*0024*/ 	.byte	0x00, 0xf5, 0x21, 0x00


	//----- nvinfo : EIATTR_KPARAM_INFO
	.align		4
.L_109:
        /*0028*/ 	.byte	0x04, 0x17
        /*002a*/ 	.short	(.L_111 - .L_110)
.L_110:
        /*002c*/ 	.word	0x00000000
        /*0030*/ 	.short	0x0004
        /*0032*/ 	.short	0x0020
        /*0034*/ 	.byte	0x00, 0xf5, 0x21, 0x00


	//----- nvinfo : EIATTR_KPARAM_INFO
	.align		4
.L_111:
        /*0038*/ 	.byte	0x04, 0x17
        /*003a*/ 	.short	(.L_113 - .L_112)
.L_112:
        /*003c*/ 	.word	0x00000000
        /*0040*/ 	.short	0x0003
        /*0042*/ 	.short	0x0018
        /*0044*/ 	.byte	0x00, 0xf0, 0x11, 0x00


	//----- nvinfo : EIATTR_KPARAM_INFO
	.align		4
.L_113:
        /*0048*/ 	.byte	0x04, 0x17
        /*004a*/ 	.short	(.L_115 - .L_114)
.L_114:
        /*004c*/ 	.word	0x00000000
        /*0050*/ 	.short	0x0002
        /*0052*/ 	.short	0x0010
        /*0054*/ 	.byte	0x00, 0xf5, 0x21, 0x00


	//----- nvinfo : EIATTR_KPARAM_INFO
	.align		4
.L_115:
        /*0058*/ 	.byte	0x04, 0x17
        /*005a*/ 	.short	(.L_117 - .L_116)
.L_116:
        /*005c*/ 	.word	0x00000000
        /*0060*/ 	.short	0x0001
        /*0062*/ 	.short	0x0008
        /*0064*/ 	.byte	0x00, 0xf5, 0x21, 0x00


	//----- nvinfo : EIATTR_KPARAM_INFO
	.align		4
.L_117:
        /*0068*/ 	.byte	0x04, 0x17
        /*006a*/ 	.short	(.L_119 - .L_118)
.L_118:
        /*006c*/ 	.word	0x00000000
        /*0070*/ 	.short	0x0000
        /*0072*/ 	.short	0x0000
        /*0074*/ 	.byte	0x00, 0xf0, 0x11, 0x00


	//----- nvinfo : EIATTR_SPARSE_MMA_MASK
	.align		4
.L_119:
        /*0078*/ 	.byte	0x03, 0x50
        /*007a*/ 	.short	0x0000


	//----- nvinfo : EIATTR_MAXREG_COUNT
	.align		4
        /*007c*/ 	.byte	0x03, 0x1b
        /*007e*/ 	.short	0x00ff


	//----- nvinfo : EIATTR_NUM_BARRIERS
	.align		4
        /*0080*/ 	.byte	0x02, 0x4c
        /*0082*/ 	.byte	0x01
	.zero		1


	//----- nvinfo : EIATTR_EXTERNS
	.align		4
        /*0084*/ 	.byte	0x04, 0x0f
        /*0086*/ 	.short	(.L_121 - .L_120)


	//   ....[0]....
	.align		4
.L_120:
        /*0088*/ 	.word	index@(vprintf)


	//----- nvinfo : EIATTR_MERCURY_ISA_VERSION
	.align		4
.L_121:
        /*008c*/ 	.byte	0x03, 0x5f
        /*008e*/ 	.short	0x0101


	//----- nvinfo : EIATTR_VRC_CTA_INIT_COUNT
	.align		4
        /*0090*/ 	.byte	0x02, 0x4a
	.zero		1
	.zero		1


	//----- nvinfo : EIATTR_SYSCALL_OFFSETS
	.align		4
        /*0094*/ 	.byte	0x04, 0x46
        /*0096*/ 	.short	(.L_123 - .L_122)


	//   ....[0]....
.L_122:
        /*0098*/ 	.word	0x00000300


	//----- nvinfo : EIATTR_EXIT_INSTR_OFFSETS
	.align		4
.L_123:
        /*009c*/ 	.byte	0x04, 0x1c
        /*009e*/ 	.short	(.L_125 - .L_124)


	//   ....[0]....
.L_124:
        /*00a0*/ 	.word	0x00000380


	//   ....[1]....
        /*00a4*/ 	.word	0x000003b0


	//   ....[2]....
        /*00a8*/ 	.word	0x00000dc0


	//   ....[3]....
        /*00ac*/ 	.word	0x000012b0


	//   ....[4]....
        /*00b0*/ 	.word	0x000015a0


	//   ....[5]....
        /*00b4*/ 	.word	0x00001750


	//----- nvinfo : EIATTR_CRS_STACK_SIZE
	.align		4
.L_125:
        /*00b8*/ 	.byte	0x04, 0x1e
        /*00ba*/ 	.short	(.L_127 - .L_126)
.L_126:
        /*00bc*/ 	.word	0x00000000


	//----- nvinfo : EIATTR_CBANK_PARAM_SIZE
	.align		4
.L_127:
        /*00c0*/ 	.byte	0x03, 0x19
        /*00c2*/ 	.short	0x0038


	//----- nvinfo : EIATTR_PARAM_CBANK
	.align		4
        /*00c4*/ 	.byte	0x04, 0x0a
        /*00c6*/ 	.short	(.L_129 - .L_128)
	.align		4
.L_128:
        /*00c8*/ 	.word	index@(.nv.constant0._Z8best_batiPfS_iS_S_Pi)
        /*00cc*/ 	.short	0x0380
        /*00ce*/ 	.short	0x0038


	//----- nvinfo : EIATTR_SW_WAR
	.align		4
.L_129:
        /*00d0*/ 	.byte	0x04, 0x36
        /*00d2*/ 	.short	(.L_131 - .L_130)
.L_130:
        /*00d4*/ 	.word	0x00000008
.L_131:


//--------------------- .nv.callgraph             --------------------------
	.section	.nv.callgraph,"",@"SHT_CUDA_CALLGRAPH"
	.align	4
	.sectionentsize	8
	.align		4
        /*0000*/ 	.word	0x00000000
	.align		4
        /*0004*/ 	.word	0xffffffff
	.align		4
        /*0008*/ 	.word	index@(_Z8move_batiPfS_S_S_S_S_fffS_S_fS_)
	.align		4
        /*000c*/ 	.word	index@(vprintf)
	.align		4
        /*0010*/ 	.word	index@(_Z8best_batiPfS_iS_S_Pi)
	.align		4
        /*0014*/ 	.word	index@(vprintf)
	.align		4
        /*0018*/ 	.word	0x00000000
	.align		4
        /*001c*/ 	.word	0xfffffffe
	.align		4
        /*0020*/ 	.word	0x00000000
	.align		4
        /*0024*/ 	.word	0xfffffffd
	.align		4
        /*0028*/ 	.word	0x00000000
	.align		4
        /*002c*/ 	.word	0xfffffffc


//--------------------- .nv.constant4             --------------------------
	.section	.nv.constant4,"a",@progbits
	.align	8
	.align		8
.nv.constant4:
        /*0000*/ 	.dword	vprintf
	.align		8
        /*0008*/ 	.dword	precalc_xorwow_matrix
	.align		8
        /*0010*/ 	.dword	precalc_xorwow_offset_matrix
	.align		8
        /*0018*/ 	.dword	mrg32k3aM1
	.align		8
        /*0020*/ 	.dword	mrg32k3aM2
	.align		8
        /*0028*/ 	.dword	mrg32k3aM1SubSeq
	.align		8
        /*0030*/ 	.dword	mrg32k3aM2SubSeq
	.align		8
        /*0038*/ 	.dword	mrg32k3aM1Seq
	.align		8
        /*0040*/ 	.dword	mrg32k3aM2Seq
	.align		8
        /*0048*/ 	.dword	$str
	.align		8
        /*0050*/ 	.dword	$str$1
	.align		8
        /*0058*/ 	.dword	__cudart_i2opi_f


//--------------------- .nv.constant3             --------------------------
	.section	.nv.constant3,"a",@progbits
	.align	8
.nv.constant3:
	.type		__cr_lgamma_table,@object
	.size		__cr_lgamma_table,(.L_8 - __cr_lgamma_table)
__cr_lgamma_table:
        /*0000*/ 	.byte	0x00, 0x00, 0x00, 0x00, 0x00, 0x00, 0x00, 0x00, 0x00, 0x00, 0x00, 0x00, 0x00, 0x00, 0x00, 0x00
        /*0010*/ 	.byte	0xef, 0x39, 0xfa, 0xfe, 0x42, 0x2e, 0xe6, 0x3f, 0x02, 0x20, 0x2a, 0xfa, 0x0b, 0xab, 0xfc, 0x3f
        /*0020*/ 	.byte	0xf9, 0x2c, 0x92, 0x7c, 0xa7, 0x6c, 0x09, 0x40, 0xc9, 0x79, 0x44, 0x3c, 0x64, 0x26, 0x13, 0x40
        /*0030*/ 	.byte	0xca, 0x01, 0xcf, 0x3a, 0x27, 0x51, 0x1a, 0x40, 0x30, 0xcc, 0x2d, 0xf3, 0xe1, 0x0c, 0x21, 0x40
        /*0040*/ 	.byte	0x0d, 0xb7, 0xfc, 0x82, 0x8e, 0x35, 0x25, 0x40
.L_8:


//--------------------- .text._Z8move_batiPfS_S_S_S_S_fffS_S_fS_ --------------------------
	.section	.text._Z8move_batiPfS_S_S_S_S_fffS_S_fS_,"ax",@progbits
	.align	128
        .global         _Z8move_batiPfS_S_S_S_S_fffS_S_fS_
        .type           _Z8move_batiPfS_S_S_S_S_fffS_S_fS_,@function
        .size           _Z8move_batiPfS_S_S_S_S_fffS_S_fS_,(.L_x_111 - _Z8move_batiPfS_S_S_S_S_fffS_S_fS_)
        .other          _Z8move_batiPfS_S_S_S_S_fffS_S_fS_,@"STO_CUDA_ENTRY STV_DEFAULT"
_Z8move_batiPfS_S_S_S_S_fffS_S_fS_:
.text._Z8move_batiPfS_S_S_S_S_fffS_S_fS_:
[----:B------:R-:W0:Y:S01]  /*0000*/  LDC R1, c[0x0][0x37c] ;  /* 0x0000df00ff017b82 */ /* 0x000e220000000800 */
[----:B------:R-:W1:Y:S01]  /*0010*/  S2R R0, SR_TID.X ;  /* 0x0000000000007919 */ /* 0x000e620000002100 */
[----:B------:R-:W2:Y:S06]  /*0020*/  LDCU UR16, c[0x0][0x2fc] ;  /* 0x00005f80ff1077ac */ /* 0x000eac0008000800 */
[----:B------:R-:W1:Y:S01]  /*0030*/  S2UR UR4, SR_CTAID.X ;  /* 0x00000000000479c3 */ /* 0x000e620000002500 */
[----:B0-----:R-:W-:Y:S01]  /*0040*/  VIADD R1, R1, 0xffffffa0 ;  /* 0xffffffa001017836 */ /* 0x001fe20000000000 */
[----:B------:R-:W0:Y:S06]  /*0050*/  LDCU.64 UR14, c[0x0][0x358] ;  /* 0x00006b00ff0e77ac */ /* 0x000e2c0008000a00 */
[----:B------:R-:W1:Y:S02]  /*0060*/  LDC R3, c[0x0][0x360] ;  /* 0x0000d800ff037b82 */ /* 0x000e640000000800 */
[----:B-1----:R-:W-:Y:S01]  /*0070*/  IMAD R0, R3, UR4, R0 ;  /* 0x0000000403007c24 */ /* 0x002fe2000f8e0200 */
[----:B------:R-:W-:-:S06]  /*0080*/  CS2R R2, SR_CLOCKLO ;  /* 0x0000000000027805 */ /* 0x000fcc0000015000 */
[----:B------:R-:W-:Y:S01]  /*0090*/  LOP3.LUT R2, R2, 0xaad26b49, RZ, 0x3c, !PT ;  /* 0xaad26b4902027812 */ /* 0x000fe200078e3cff */
[----:B------:R-:W-:Y:S01]  /*00a0*/  BSSY.RECONVERGENT B0, `(.L_x_0) ;  /* 0x0000261000007945 */ /* 0x000fe20003800200 */
[----:B------:R-:W-:Y:S02]  /*00b0*/  LOP3.LUT R3, R3, 0xf7dcefdd, RZ, 0x3c, !PT ;  /* 0xf7dcefdd03037812 */ /* 0x000fe400078e3cff */
[----:B------:R-:W-:Y:S01]  /*00c0*/  ISETP.NE.AND P0, PT, R0, RZ, PT ;  /* 0x000000ff0000720c */ /* 0x000fe20003f05270 */
[----:B------:R-:W-:Y:S02]  /*00d0*/  IMAD R2, R2, 0x4182bed5, RZ ;  /* 0x4182bed502027824 */ /* 0x000fe400078e02ff */
[----:B------:R-:W-:Y:S02]  /*00e0*/  IMAD R3, R3, -0x658354e5, RZ ;  /* 0x9a7cab1b03037824 */ /* 0x000fe400078e02ff */
[C---:B------:R-:W-:Y:S01]  /*00f0*/  VIADD R5, R2.reuse, 0x583f19 ;  /* 0x00583f1902057836 */ /* 0x040fe20000000000 */
[C---:B------:R-:W-:Y:S01]  /*0100*/  LOP3.LUT R6, R2.reuse, 0x159a55e5, RZ, 0x3c, !PT ;  /* 0x159a55e502067812 */ /* 0x040fe200078e3cff */
[----:B------:R-:W-:Y:S01]  /*0110*/  IMAD.IADD R8, R2, 0x1, R3 ;  /* 0x0000000102087824 */ /* 0x000fe200078e0203 */
[C---:B------:R-:W-:Y:S01]  /*0120*/  LOP3.LUT R4, R3.reuse, 0x5491333, RZ, 0x3c, !PT ;  /* 0x0549133303047812 */ /* 0x040fe200078e3cff */
[----:B------:R-:W-:-:S02]  /*0130*/  VIADD R7, R3, 0x1f123bb5 ;  /* 0x1f123bb503077836 */ /* 0x000fc40000000000 */
[----:B------:R-:W-:Y:S02]  /*0140*/  VIADD R3, R2, 0x75bcd15 ;  /* 0x075bcd1502037836 */ /* 0x000fe40000000000 */
[----:B------:R-:W-:Y:S01]  /*0150*/  VIADD R2, R8, 0x64f0c9 ;  /* 0x0064f0c908027836 */ /* 0x000fe20000000000 */
[----:B------:R1:W-:Y:S04]  /*0160*/  STL.64 [R1+0x28], R6 ;  /* 0x0000280601007387 */ /* 0x0003e80000100a00 */
[----:B------:R1:W-:Y:S04]  /*0170*/  STL.64 [R1+0x30], R4 ;  /* 0x0000300401007387 */ /* 0x0003e80000100a00 */
[----:B------:R1:W-:Y:S01]  /*0180*/  STL.64 [R1+0x20], R2 ;  /* 0x0000200201007387 */ /* 0x0003e20000100a00 */
[----:B0-2---:R-:W-:Y:S05]  /*0190*/  @!P0 BRA `(.L_x_1) ;  /* 0x0000002400448947 */ /* 0x005fea0003800000 */
[----:B------:R-:W-:Y:S01]  /*01a0*/  VIADD R15, R1, 0x20 ;  /* 0x00000020010f7836 */ /* 0x000fe20000000000 */
[--C-:B------:R-:W-:Y:S01]  /*01b0*/  SHF.R.S32.HI R14, RZ, 0x1f, R0.reuse ;  /* 0x0000001fff0e7819 */ /* 0x100fe20000011400 */
[----:B------:R-:W-:Y:S02]  /*01c0*/  IMAD.MOV.U32 R9, RZ, RZ, R0 ;  /* 0x000000ffff097224 */ /* 0x000fe400078e0000 */
[----:B-1----:R-:W-:-:S07]  /*01d0*/  IMAD.MOV.U32 R2, RZ, RZ, RZ ;  /* 0x000000ffff027224 */ /* 0x002fce00078e00ff */
.L_x_10:
[----:B------:R-:W-:Y:S01]  /*01e0*/  LOP3.LUT R21, R9, 0x3, RZ, 0xc0, !PT ;  /* 0x0000000309157812 */ /* 0x000fe200078ec0ff */
[----:B------:R-:W-:Y:S03]  /*01f0*/  BSSY.RECONVERGENT B1, `(.L_x_2) ;  /* 0x0000245000017945 */ /* 0x000fe60003800200 */
[----:B------:R-:W-:-:S04]  /*0200*/  ISETP.NE.U32.AND P0, PT, R21, RZ, PT ;  /* 0x000000ff1500720c */ /* 0x000fc80003f05070 */
[----:B------:R-:W-:-:S13]  /*0210*/  ISETP.NE.AND.EX P0, PT, RZ, RZ, PT, P0 ;  /* 0x000000ffff00720c */ /* 0x000fda0003f05300 */
[----:B012---:R-:W-:Y:S05]  /*0220*/  @!P0 BRA `(.L_x_3) ;  /* 0x0000002400048947 */ /* 0x007fea0003800000 */
[----:B------:R-:W0:Y:S01]  /*0230*/  LDC.64 R10, c[0x4][0x8] ;  /* 0x01000200ff0a7b82 */ /* 0x000e220000000a00 */
[----:B------:R-:W-:Y:S01]  /*0240*/  IMAD.MOV.U32 R16, RZ, RZ, RZ ;  /* 0x000000ffff107224 */ /* 0x000fe200078e00ff */
[----:B------:R-:W-:Y:S02]  /*0250*/  CS2R R4, SRZ ;  /* 0x0000000000047805 */ /* 0x000fe4000001ff00 */
[----:B------:R-:W-:Y:S01]  /*0260*/  CS2R R6, SRZ ;  /* 0x0000000000067805 */ /* 0x000fe2000001ff00 */
[----:B------:R-:W-:Y:S02]  /*0270*/  IMAD.MOV.U32 R3, RZ, RZ, RZ ;  /* 0x000000ffff037224 */ /* 0x000fe400078e00ff */
[----:B0-----:R-:W-:-:S07]  /*0280*/  IMAD.WIDE.U32 R10, R2, 0xc80, R10 ;  /* 0x00000c80020a7825 */ /* 0x001fce00078e000a */
.L_x_5:
[----:B------:R-:W-:-:S06]  /*0290*/  IMAD R17, R16, 0x4, R15 ;  /* 0x0000000410117824 */ /* 0x000fcc00078e020f */
[----:B------:R-:W5:Y:S01]  /*02a0*/  LDL R17, [R17+0x4] ;  /* 0x0000040011117983 */ /* 0x000f620000100800 */
[----:B------:R-:W-:Y:S01]  /*02b0*/  IMAD.SHL.U32 R18, R16, 0x20, RZ ;  /* 0x0000002010127824 */ /* 0x000fe200078e00ff */
[----:B------:R-:W-:-:S06]  /*02c0*/  UMOV UR4, URZ ;  /* 0x000000ff00047c82 */ /* 0x000fcc0008000000 */
.L_x_4:
[----:B-----5:R-:W-:Y:S01]  /*02d0*/  SHF.R.U32.HI R24, RZ, UR4, R17 ;  /* 0x00000004ff187c19 */ /* 0x020fe20008011611 */
[----:B------:R-:W-:-:S03]  /*02e0*/  VIADD R12, R18, UR4 ;  /* 0x00000004120c7c36 */ /* 0x000fc60008000000 */
[----:B------:R-:W-:-:S04]  /*02f0*/  LOP3.LUT R13, R24, 0x1, RZ, 0xc0, !PT ;  /* 0x00000001180d7812 */ /* 0x000fc800078ec0ff */
[----:B------:R-:W-:Y:S01]  /*0300*/  ISETP.NE.U32.AND P0, PT, R13, 0x1, PT ;  /* 0x000000010d00780c */ /* 0x000fe20003f05070 */
[----:B------:R-:W-:-:S03]  /*0310*/  IMAD R13, R12, 0x5, RZ ;  /* 0x000000050c0d7824 */ /* 0x000fc600078e02ff */
[----:B------:R-:W-:Y:S01]  /*0320*/  R2P PR, R24, 0x7e ;  /* 0x0000007e18007804 */ /* 0x000fe20000000000 */
[----:B------:R-:W-:-:S08]  /*0330*/  IMAD.WIDE.U32 R12, R13, 0x4, R10 ;  /* 0x000000040d0c7825 */ /* 0x000fd000078e000a */
[----:B------:R-:W2:Y:S04]  /*0340*/  @!P0 LDG.E R20, desc[UR14][R12.64+0x10] ;  /* 0x0000100e0c148981 */ /* 0x000ea8000c1e1900 */
[----:B------:R-:W3:Y:S04]  /*0350*/  @P1 LDG.E R22, desc[UR14][R12.64+0x24] ;  /* 0x0000240e0c161981 */ /* 0x000ee8000c1e1900 */
[----:B------:R-:W4:Y:S04]  /*0360*/  @P2 LDG.E R26, desc[UR14][R12.64+0x38] ;  /* 0x0000380e0c1a2981 */ /* 0x000f28000c1e1900 */
[----:B------:R-:W4:Y:S04]  /*0370*/  @P3 LDG.E R28, desc[UR14][R12.64+0x4c] ;  /* 0x00004c0e0c1c3981 */ /* 0x000f28000c1e1900 */
[----:B------:R-:W4:Y:S04]  /*0380*/  @!P0 LDG.E R19, desc[UR14][R12.64+0x4] ;  /* 0x0000040e0c138981 */ /* 0x000f28000c1e1900 */
[----:B------:R-:W4:Y:S04]  /*0390*/  @!P0 LDG.E R23, desc[UR14][R12.64+0xc] ;  /* 0x00000c0e0c178981 */ /* 0x000f28000c1e1900 */
[----:B------:R-:W4:Y:S01]  /*03a0*/  @P3 LDG.E R25, desc[UR14][R12.64+0x40] ;  /* 0x0000400e0c193981 */ /* 0x000f22000c1e1900 */
[----:B--2---:R-:W-:-:S03]  /*03b0*/  @!P0 LOP3.LUT R5, R5, R20, RZ, 0x3c, !PT ;  /* 0x0000001405058212 */ /* 0x004fc600078e3cff */
[----:B------:R-:W2:Y:S01]  /*03c0*/  @!P0 LDG.E R20, desc[UR14][R12.64] ;  /* 0x0000000e0c148981 */ /* 0x000ea2000c1e1900 */
[----:B---3--:R-:W-:-:S03]  /*03d0*/  @P1 LOP3.LUT R5, R5, R22, RZ, 0x3c, !PT ;  /* 0x0000001605051212 */ /* 0x008fc600078e3cff */
[----:B------:R-:W3:Y:S01]  /*03e0*/  @!P0 LDG.E R22, desc[UR14][R12.64+0x8] ;  /* 0x0000080e0c168981 */ /* 0x000ee2000c1e1900 */
[----:B----4-:R-:W-:-:S03]  /*03f0*/  @P2 LOP3.LUT R5, R5, R26, RZ, 0x3c, !PT ;  /* 0x0000001a05052212 */ /* 0x010fc600078e3cff */
[----:B------:R-:W4:Y:S01]  /*0400*/  @P4 LDG.E R26, desc[UR14][R12.64+0x60] ;  /* 0x0000600e0c1a4981 */ /* 0x000f22000c1e1900 */
[----:B------:R-:W-:-:S03]  /*0410*/  @P3 LOP3.LUT R5, R5, R28, RZ, 0x3c, !PT ;  /* 0x0000001c05053212 */ /* 0x000fc600078e3cff */
[----:B------:R-:W4:Y:S01]  /*0420*/  @P5 LDG.E R28, desc[UR14][R12.64+0x74] ;  /* 0x0000740e0c1c5981 */ /* 0x000f22000c1e1900 */
[----:B------:R-:W-:-:S03]  /*0430*/  @!P0 LOP3.LUT R6, R6, R19, RZ, 0x3c, !PT ;  /* 0x0000001306068212 */ /* 0x000fc600078e3cff */
[----:B------:R-:W4:Y:S01]  /*0440*/  @P1 LDG.E R19, desc[UR14][R12.64+0x18] ;  /* 0x0000180e0c131981 */ /* 0x000f22000c1e1900 */
[----:B------:R-:W-:-:S03]  /*0450*/  @!P0 LOP3.LUT R4, R4, R23, RZ, 0x3c, !PT ;  /* 0x0000001704048212 */ /* 0x000fc600078e3cff */
[----:B------:R-:W4:Y:S01]  /*0460*/  @P1 LDG.E R23, desc[UR14][R12.64+0x20] ;  /* 0x0000200e0c171981 */ /* 0x000f22000c1e1900 */
[----:B--2---:R-:W-:-:S03]  /*0470*/  @!P0 LOP3.LUT R3, R3, R20, RZ, 0x3c, !PT ;  /* 0x0000001403038212 */ /* 0x004fc600078e3cff */
[----:B------:R-:W2:Y:S01]  /*0480*/  @P1 LDG.E R20, desc[UR14][R12.64+0x14] ;  /* 0x0000140e0c141981 */ /* 0x000ea2000c1e1900 */
[----:B---3--:R-:W-:-:S03]  /*0490*/  @!P0 LOP3.LUT R7, R7, R22, RZ, 0x3c, !PT ;  /* 0x0000001607078212 */ /* 0x008fc600078e3cff */
[----:B------:R-:W3:Y:S01]  /*04a0*/  @P1 LDG.E R22, desc[UR14][R12.64+0x1c] ;  /* 0x00001c0e0c161981 */ /* 0x000ee2000c1e1900 */
[----:B----4-:R-:W-:-:S03]  /*04b0*/  @P4 LOP3.LUT R5, R5, R26, RZ, 0x3c, !PT ;  /* 0x0000001a05054212 */ /* 0x010fc600078e3cff */
[----:B------:R-:W4:Y:S01]  /*04c0*/  @P2 LDG.E R26, desc[UR14][R12.64+0x28] ;  /* 0x0000280e0c1a2981 */ /* 0x000f22000c1e1900 */
[----:B------:R-:W-:-:S03]  /*04d0*/  @P1 LOP3.LUT R6, R6, R19, RZ, 0x3c, !PT ;  /* 0x0000001306061212 */ /* 0x000fc600078e3cff */
[----:B------:R-:W4:Y:S01]  /*04e0*/  @P2 LDG.E R19, desc[UR14][R12.64+0x2c] ;  /* 0x00002c0e0c132981 */ /* 0x000f22000c1e1900 */
[----:B------:R-:W-:-:S03]  /*04f0*/  @P1 LOP3.LUT R4, R4, R23, RZ, 0x3c, !PT ;  /* 0x0000001704041212 */ /* 0x000fc600078e3cff */
[----:B------:R-:W4:Y:S01]  /*0500*/  @P2 LDG.E R23, desc[UR14][R12.64+0x34] ;  /* 0x0000340e0c172981 */ /* 0x000f22000c1e1900 */
[----:B--2---:R-:W-:-:S03]  /*0510*/  @P1 LOP3.LUT R3, R3, R20, RZ, 0x3c, !PT ;  /* 0x0000001403031212 */ /* 0x004fc600078e3cff */
[----:B------:R-:W2:Y:S01]  /*0520*/  @P2 LDG.E R20, desc[UR14][R12.64+0x30] ;  /* 0x0000300e0c142981 */ /* 0x000ea2000c1e1900 */
[----:B---3--:R-:W-:-:S03]  /*0530*/  @P1 LOP3.LUT R7, R7, R22, RZ, 0x3c, !PT ;  /* 0x0000001607071212 */ /* 0x008fc600078e3cff */
[----:B------:R-:W3:Y:S01]  /*0540*/  @P3 LDG.E R22, desc[UR14][R12.64+0x3c] ;  /* 0x00003c0e0c163981 */ /* 0x000ee2000c1e1900 */
[----:B----4-:R-:W-:-:S03]  /*0550*/  @P2 LOP3.LUT R3, R3, R26, RZ, 0x3c, !PT ;  /* 0x0000001a03032212 */ /* 0x010fc600078e3cff */
[----:B------:R-:W4:Y:S01]  /*0560*/  @P3 LDG.E R26, desc[UR14][R12.64+0x44] ;  /* 0x0000440e0c1a3981 */ /* 0x000f22000c1e1900 */
[----:B------:R-:W-:-:S03]  /*0570*/  @P2 LOP3.LUT R6, R6, R19, RZ, 0x3c, !PT ;  /* 0x0000001306062212 */ /* 0x000fc600078e3cff */
[----:B------:R-:W4:Y:S01]  /*0580*/  @P3 LDG.E R19, desc[UR14][R12.64+0x48] ;  /* 0x0000480e0c133981 */ /* 0x000f22000c1e1900 */
[----:B------:R-:W-:Y:S02]  /*0590*/  @P2 LOP3.LUT R4, R4, R23, RZ, 0x3c, !PT ;  /* 0x0000001704042212 */ /* 0x000fe400078e3cff */
[----:B------:R-:W-:Y:S01]  /*05a0*/  @P3 LOP3.LUT R6, R6, R25, RZ, 0x3c, !PT ;  /* 0x0000001906063212 */ /* 0x000fe200078e3cff */
[----:B------:R-:W4:Y:S04]  /*05b0*/  @P4 LDG.E R23, desc[UR14][R12.64+0x54] ;  /* 0x0000540e0c174981 */ /* 0x000f28000c1e1900 */
        /* <DEDUP_REMOVED lines=19> */
[----:B------:R-:W-:Y:S02]  /*06f0*/  LOP3.LUT P0, RZ, R24, 0x80, RZ, 0xc0, !PT ;  /* 0x0000008018ff7812 */ /* 0x000fe4000780c0ff */
[----:B------:R-:W-:Y:S02]  /*0700*/  @P5 LOP3.LUT R5, R5, R28, RZ, 0x3c, !PT ;  /* 0x0000001c05055212 */ /* 0x000fe400078e3cff */
[----:B------:R-:W4:Y:S01]  /*0710*/  @P6 LDG.E R28, desc[UR14][R12.64+0x88] ;  /* 0x0000880e0c1c6981 */ /* 0x000f22000c1e1900 */
[----:B------:R-:W-:-:S03]  /*0720*/  @P5 LOP3.LUT R6, R6, R19, RZ, 0x3c, !PT ;  /* 0x0000001306065212 */ /* 0x000fc600078e3cff */
[----:B------:R-:W4:Y:S01]  /*0730*/  @P6 LDG.E R19, desc[UR14][R12.64+0x84] ;  /* 0x0000840e0c136981 */ /* 0x000f22000c1e1900 */
[----:B------:R-:W-:-:S04]  /*0740*/  @P5 LOP3.LUT R4, R4, R23, RZ, 0x3c, !PT ;  /* 0x0000001704045212 */ /* 0x000fc800078e3cff */
        /* <DEDUP_REMOVED lines=9> */
[----:B------:R-:W-:Y:S02]  /*07e0*/  @P6 LOP3.LUT R5, R5, R28, RZ, 0x3c, !PT ;  /* 0x0000001c05056212 */ /* 0x000fe400078e3cff */
[----:B------:R-:W-:Y:S02]  /*07f0*/  @P6 LOP3.LUT R4, R4, R19, RZ, 0x3c, !PT ;  /* 0x0000001304046212 */ /* 0x000fe400078e3cff */
[----:B------:R-:W-:Y:S02]  /*0800*/  @P0 LOP3.LUT R6, R6, R23, RZ, 0x3c, !PT ;  /* 0x0000001706060212 */ /* 0x000fe400078e3cff */
[----:B------:R-:W-:Y:S02]  /*0810*/  @P0 LOP3.LUT R4, R4, R25, RZ, 0x3c, !PT ;  /* 0x0000001904040212 */ /* 0x000fe400078e3cff */
[----:B--2---:R-:W-:Y:S02]  /*0820*/  @P0 LOP3.LUT R3, R3, R20, RZ, 0x3c, !PT ;  /* 0x0000001403030212 */ /* 0x004fe400078e3cff */
[----:B---3--:R-:W-:-:S02]  /*0830*/  @P0 LOP3.LUT R7, R7, R22, RZ, 0x3c, !PT ;  /* 0x0000001607070212 */ /* 0x008fc400078e3cff */
[----:B----4-:R-:W-:Y:S02]  /*0840*/  @P0 LOP3.LUT R5, R5, R26, RZ, 0x3c, !PT ;  /* 0x0000001a05050212 */ /* 0x010fe400078e3cff */
[----:B------:R-:W-:-:S13]  /*0850*/  R2P PR, R24.B1, 0x7f ;  /* 0x0000007f18007804 */ /* 0x000fda0000001000 */
[----:B------:R-:W2:Y:S04]  /*0860*/  @P0 LDG.E R22, desc[UR14][R12.64+0xa0] ;  /* 0x0000a00e0c160981 */ /* 0x000ea8000c1e1900 */
[----:B------:R-:W3:Y:S04]  /*0870*/  @P0 LDG.E R19, desc[UR14][R12.64+0xa4] ;  /* 0x0000a40e0c130981 */ /* 0x000ee8000c1e1900 */
[----:B------:R-:W4:Y:S04]  /*0880*/  @P0 LDG.E R23, desc[UR14][R12.64+0xac] ;  /* 0x0000ac0e0c170981 */ /* 0x000f28000c1e1900 */
[----:B------:R-:W4:Y:S04]  /*0890*/  @P0 LDG.E R26, desc[UR14][R12.64+0xa8] ;  /* 0x0000a80e0c1a0981 */ /* 0x000f28000c1e1900 */
[----:B------:R-:W4:Y:S04]  /*08a0*/  @P0 LDG.E R20, desc[UR14][R12.64+0xb0] ;  /* 0x0000b00e0c140981 */ /* 0x000f28000c1e1900 */
        /* <DEDUP_REMOVED lines=12> */
[----:B------:R-:W-:-:S03]  /*0970*/  LOP3.LUT P0, RZ, R24, 0x8000, RZ, 0xc0, !PT ;  /* 0x0000800018ff7812 */ /* 0x000fc6000780c0ff */
        /* <DEDUP_REMOVED lines=22> */
[----:B------:R-:W-:Y:S01]  /*0ae0*/  @P3 LOP3.LUT R3, R3, R26, RZ, 0x3c, !PT ;  /* 0x0000001a03033212 */ /* 0x000fe200078e3cff */
[----:B------:R-:W4:Y:S04]  /*0af0*/  @P4 LDG.E R25, desc[UR14][R12.64+0xfc] ;  /* 0x0000fc0e0c194981 */ /* 0x000f28000c1e1900 */
        /* <DEDUP_REMOVED lines=12> */
[----:B------:R-:W3:Y:S01]  /*0bc0*/  @P5 LDG.E R25, desc[UR14][R12.64+0x110] ;  /* 0x0001100e0c195981 */ /* 0x000ee2000c1e1900 */
[----:B------:R-:W-:-:S03]  /*0bd0*/  @P4 LOP3.LUT R7, R7, R26, RZ, 0x3c, !PT ;  /* 0x0000001a07074212 */ /* 0x000fc600078e3cff */
[----:B------:R-:W3:Y:S01]  /*0be0*/  @P5 LDG.E R26, desc[UR14][R12.64+0x114] ;  /* 0x0001140e0c1a5981 */ /* 0x000ee2000c1e1900 */
[----:B------:R-:W-:-:S03]  /*0bf0*/  @P4 LOP3.LUT R5, R5, R20, RZ, 0x3c, !PT ;  /* 0x0000001405054212 */ /* 0x000fc600078e3cff */
[----:B------:R-:W3:Y:S01]  /*0c00*/  @P6 LDG.E R20, desc[UR14][R12.64+0x120] ;  /* 0x0001200e0c146981 */ /* 0x000ee2000c1e1900 */
[----:B------:R-:W-:-:S03]  /*0c10*/  @P5 LOP3.LUT R7, R7, R24, RZ, 0x3c, !PT ;  /* 0x0000001807075212 */ /* 0x000fc600078e3cff */
[----:B------:R-:W3:Y:S01]  /*0c20*/  @P0 LDG.E R24, desc[UR14][R12.64+0x12c] ;  /* 0x00012c0e0c180981 */ /* 0x000ee2000c1e1900 */
[----:B--2---:R-:W-:-:S03]  /*0c30*/  @P5 LOP3.LUT R3, R3, R22, RZ, 0x3c, !PT ;  /* 0x0000001603035212 */ /* 0x004fc600078e3cff */
[----:B------:R-:W2:Y:S01]  /*0c40*/  @P6 LDG.E R22, desc[UR14][R12.64+0x128] ;  /* 0x0001280e0c166981 */ /* 0x000ea2000c1e1900 */
[----:B------:R-:W-:-:S03]  /*0c50*/  @P6 LOP3.LUT R3, R3, R28, RZ, 0x3c, !PT ;  /* 0x0000001c03036212 */ /* 0x000fc600078e3cff */
[----:B------:R-:W2:Y:S01]  /*0c60*/  @P0 LDG.E R28, desc[UR14][R12.64+0x13c] ;  /* 0x00013c0e0c1c0981 */ /* 0x000ea2000c1e1900 */
[----:B----4-:R-:W-:-:S03]  /*0c70*/  @P5 LOP3.LUT R6, R6, R23, RZ, 0x3c, !PT ;  /* 0x0000001706065212 */ /* 0x010fc600078e3cff */
[----:B------:R-:W4:Y:S01]  /*0c80*/  @P6 LDG.E R23, desc[UR14][R12.64+0x124] ;  /* 0x0001240e0c176981 */ /* 0x000f22000c1e1900 */
[----:B---3--:R-:W-:Y:S02]  /*0c90*/  @P5 LOP3.LUT R4, R4, R25, RZ, 0x3c, !PT ;  /* 0x0000001904045212 */ /* 0x008fe400078e3cff */
[----:B------:R-:W-:Y:S01]  /*0ca0*/  @P6 LOP3.LUT R6, R6, R19, RZ, 0x3c, !PT ;  /* 0x0000001306066212 */ /* 0x000fe200078e3cff */
[----:B------:R-:W3:Y:S01]  /*0cb0*/  @P0 LDG.E R25, desc[UR14][R12.64+0x138] ;  /* 0x0001380e0c190981 */ /* 0x000ee2000c1e1900 */
[----:B------:R-:W-:-:S03]  /*0cc0*/  @P5 LOP3.LUT R5, R5, R26, RZ, 0x3c, !PT ;  /* 0x0000001a05055212 */ /* 0x000fc600078e3cff */
[----:B------:R-:W3:Y:S04]  /*0cd0*/  @P0 LDG.E R19, desc[UR14][R12.64+0x130] ;  /* 0x0001300e0c130981 */ /* 0x000ee8000c1e1900 */
[----:B------:R-:W3:Y:S01]  /*0ce0*/  @P0 LDG.E R26, desc[UR14][R12.64+0x134] ;  /* 0x0001340e0c1a0981 */ /* 0x000ee2000c1e1900 */
[----:B------:R-:W-:-:S04]  /*0cf0*/  UIADD3 UR4, UPT, UPT, UR4, 0x10, URZ ;  /* 0x0000001004047890 */ /* 0x000fc8000fffe0ff */
[----:B------:R-:W-:Y:S01]  /*0d00*/  UISETP.NE.AND UP0, UPT, UR4, 0x20, UPT ;  /* 0x000000200400788c */ /* 0x000fe2000bf05270 */
[----:B------:R-:W-:Y:S02]  /*0d10*/  @P6 LOP3.LUT R7, R7, R20, RZ, 0x3c, !PT ;  /* 0x0000001407076212 */ /* 0x000fe400078e3cff */
[----:B------:R-:W-:Y:S02]  /*0d20*/  @P0 LOP3.LUT R3, R3, R24, RZ, 0x3c, !PT ;  /* 0x0000001803030212 */ /* 0x000fe400078e3cff */
[----:B--2---:R-:W-:-:S04]  /*0d30*/  @P6 LOP3.LUT R5, R5, R22, RZ, 0x3c, !PT ;  /* 0x0000001605056212 */ /* 0x004fc800078e3cff */
[----:B------:R-:W-:Y:S02]  /*0d40*/  @P0 LOP3.LUT R5, R5, R28, RZ, 0x3c, !PT ;  /* 0x0000001c05050212 */ /* 0x000fe400078e3cff */
[----:B----4-:R-:W-:-:S04]  /*0d50*/  @P6 LOP3.LUT R4, R4, R23, RZ, 0x3c, !PT ;  /* 0x0000001704046212 */ /* 0x010fc800078e3cff */
[----:B---3--:R-:W-:Y:S02]  /*0d60*/  @P0 LOP3.LUT R4, R4, R25, RZ, 0x3c, !PT ;  /* 0x0000001904040212 */ /* 0x008fe400078e3cff */
[----:B------:R-:W-:Y:S02]  /*0d70*/  @P0 LOP3.LUT R6, R6, R19, RZ, 0x3c, !PT ;  /* 0x0000001306060212 */ /* 0x000fe400078e3cff */
[----:B------:R-:W-:Y:S01]  /*0d80*/  @P0 LOP3.LUT R7, R7, R26, RZ, 0x3c, !PT ;  /* 0x0000001a07070212 */ /* 0x000fe200078e3cff */
[----:B------:R-:W-:Y:S06]  /*0d90*/  BRA.U UP0, `(.L_x_4) ;  /* 0xfffffff5004c7547 */ /* 0x000fec000b83ffff */
[----:B------:R-:W-:-:S05]  /*0da0*/  VIADD R16, R16, 0x1 ;  /* 0x0000000110107836 */ /* 0x000fca0000000000 */
[----:B------:R-:W-:-:S13]  /*0db0*/  ISETP.NE.AND P0, PT, R16, 0x5, PT ;  /* 0x000000051000780c */ /* 0x000fda0003f05270 */
[----:B------:R-:W-:Y:S05]  /*0dc0*/  @P0 BRA `(.L_x_5) ;  /* 0xfffffff400300947 */ /* 0x000fea000383ffff */
[----:B------:R0:W-:Y:S01]  /*0dd0*/  STL [R1+0x24], R3 ;  /* 0x0000240301007387 */ /* 0x0001e20000100800 */
[----:B------:R-:W-:-:S03]  /*0de0*/  ISETP.NE.U32.AND P0, PT, R21, 0x1, PT ;  /* 0x000000011500780c */ /* 0x000fc60003f05070 */
[----:B------:R0:W-:Y:S01]  /*0df0*/  STL.64 [R1+0x28], R6 ;  /* 0x0000280601007387 */ /* 0x0001e20000100a00 */
[----:B------:R-:W-:-:S03]  /*0e00*/  ISETP.NE.AND.EX P0, PT, RZ, RZ, PT, P0 ;  /* 0x000000ffff00720c */ /* 0x000fc60003f05300 */
[----:B------:R0:W-:Y:S10]  /*0e10*/  STL.64 [R1+0x30], R4 ;  /* 0x0000300401007387 */ /* 0x0001f40000100a00 */
[----:B------:R-:W-:Y:S05]  /*0e20*/  @!P0 BRA `(.L_x_3) ;  /* 0x0000001800048947 */ /* 0x000fea0003800000 */
[----:B------:R-:W-:Y:S01]  /*0e30*/  UMOV UR4, URZ ;  /* 0x000000ff00047c82 */ /* 0x000fe20008000000 */
[----:B------:R-:W-:Y:S01]  /*0e40*/  UMOV UR5, URZ ;  /* 0x000000ff00057c82 */ /* 0x000fe20008000000 */
[----:B------:R-:W-:Y:S02]  /*0e50*/  IMAD.MOV.U32 R16, RZ, RZ, RZ ;  /* 0x000000ffff107224 */ /* 0x000fe400078e00ff */
[----:B0-----:R-:W-:Y:S02]  /*0e60*/  IMAD.MOV.U32 R3, RZ, RZ, RZ ;  /* 0x000000ffff037224 */ /* 0x001fe400078e00ff */
[----:B------:R-:W-:Y:S02]  /*0e70*/  IMAD.U32 R5, RZ, RZ, UR4 ;  /* 0x00000004ff057e24 */ /* 0x000fe4000f8e00ff */
[----:B------:R-:W-:Y:S02]  /*0e80*/  IMAD.U32 R4, RZ, RZ, UR5 ;  /* 0x00000005ff047e24 */ /* 0x000fe4000f8e00ff */
[----:B------:R-:W-:-:S02]  /*0e90*/  IMAD.U32 R7, RZ, RZ, UR4 ;  /* 0x00000004ff077e24 */ /* 0x000fc4000f8e00ff */
[----:B------:R-:W-:-:S07]  /*0ea0*/  IMAD.U32 R6, RZ, RZ, UR5 ;  /* 0x00000005ff067e24 */ /* 0x000fce000f8e00ff */
.L_x_7:
[----:B------:R-:W-:-:S06]  /*0eb0*/  IMAD R17, R16, 0x4, R15 ;  /* 0x0000000410117824 */ /* 0x000fcc00078e020f */
[----:B------:R-:W5:Y:S01]  /*0ec0*/  LDL R17, [R17+0x4] ;  /* 0x0000040011117983 */ /* 0x000f620000100800 */
[----:B------:R-:W-:Y:S01]  /*0ed0*/  IMAD.SHL.U32 R18, R16, 0x20, RZ ;  /* 0x0000002010127824 */ /* 0x000fe200078e00ff */
[----:B------:R-:W-:-:S06]  /*0ee0*/  UMOV UR4, URZ ;  /* 0x000000ff00047c82 */ /* 0x000fcc0008000000 */
.L_x_6:
        /* <DEDUP_REMOVED lines=181> */
[----:B------:R-:W-:Y:S05]  /*1a40*/  @P0 BRA `(.L_x_3) ;  /* 0x0000000800fc0947 */ /* 0x000fea0003800000 */
[----:B------:R-:W-:Y:S01]  /*1a50*/  UMOV UR4, URZ ;  /* 0x000000ff00047c82 */ /* 0x000fe20008000000 */
[----:B------:R-:W-:Y:S01]  /*1a60*/  UMOV UR5, URZ ;  /* 0x000000ff00057c82 */ /* 0x000fe20008000000 */
[----:B------:R-:W-:Y:S02]  /*1a70*/  IMAD.MOV.U32 R16, RZ, RZ, RZ ;  /* 0x000000ffff107224 */ /* 0x000fe400078e00ff */
[----:B-1----:R-:W-:Y:S02]  /*1a80*/  IMAD.MOV.U32 R3, RZ, RZ, RZ ;  /* 0x000000ffff037224 */ /* 0x002fe400078e00ff */
[----:B------:R-:W-:Y:S02]  /*1a90*/  IMAD.U32 R5, RZ, RZ, UR4 ;  /* 0x00000004ff057e24 */ /* 0x000fe4000f8e00ff */
[----:B------:R-:W-:Y:S02]  /*1aa0*/  IMAD.U32 R4, RZ, RZ, UR5 ;  /* 0x00000005ff047e24 */ /* 0x000fe4000f8e00ff */
[----:B------:R-:W-:-:S02]  /*1ab0*/  IMAD.U32 R7, RZ, RZ, UR4 ;  /* 0x00000004ff077e24 */ /* 0x000fc4000f8e00ff */
[----:B------:R-:W-:-:S07]  /*1ac0*/  IMAD.U32 R6, RZ, RZ, UR5 ;  /* 0x00000005ff067e24 */ /* 0x000fce000f8e00ff */
.L_x_9:
[----:B------:R-:W-:-:S06]  /*1ad0*/  IMAD R17, R16, 0x4, R15 ;  /* 0x0000000410117824 */ /* 0x000fcc00078e020f */
[----:B------:R-:W5:Y:S01]  /*1ae0*/  LDL R17, [R17+0x4] ;  /* 0x0000040011117983 */ /* 0x000f620000100800 */
[----:B------:R-:W-:Y:S01]  /*1af0*/  IMAD.SHL.U32 R18, R16, 0x20, RZ ;  /* 0x0000002010127824 */ /* 0x000fe200078e00ff */
[----:B------:R-:W-:-:S06]  /*1b00*/  UMOV UR4, URZ ;  /* 0x000000ff00047c82 */ /* 0x000fcc0008000000 */
.L_x_8:
        /* <DEDUP_REMOVED lines=10> */
[----:B------:R-:W4:Y:S04]  /*1bb0*/  @!P0 LDG.E R19, desc[UR14][R12.64+0x4] ;  /* 0x0000040e0c138981 */ /* 0x000f28000c1e1900 */
[----:B------:R-:W4:Y:S04]  /*1bc0*/  @!P0 LDG.E R21, desc[UR14][R12.64+0xc] ;  /* 0x00000c0e0c158981 */ /* 0x000f28000c1e1900 */
[----:B------:R-:W4:Y:S04]  /*1bd0*/  @P3 LDG.E R26, desc[UR14][R12.64+0x4c] ;  /* 0x00004c0e0c1a3981 */ /* 0x000f28000c1e1900 */
[----:B------:R-:W4:Y:S04]  /*1be0*/  @P2 LDG.E R25, desc[UR14][R12.64+0x2c] ;  /* 0x00002c0e0c192981 */ /* 0x000f28000c1e1900 */
[----:B------:R-:W4:Y:S04]  /*1bf0*/  @P4 LDG.E R28, desc[UR14][R12.64+0x60] ;  /* 0x0000600e0c1c4981 */ /* 0x000f28000c1e1900 */
[----:B------:R-:W4:Y:S01]  /*1c00*/  @P2 LDG.E R27, desc[UR14][R12.64+0x34] ;  /* 0x0000340e0c1b2981 */ /* 0x000f22000c1e1900 */
[----:B--2---:R-:W-:-:S03]  /*1c10*/  @!P0 LOP3.LUT R5, R5, R20, RZ, 0x3c, !PT ;  /* 0x0000001405058212 */ /* 0x004fc600078e3cff */
[----:B------:R-:W2:Y:S01]  /*1c20*/  @!P0 LDG.E R20, desc[UR14][R12.64] ;  /* 0x0000000e0c148981 */ /* 0x000ea2000c1e1900 */
[----:B---3--:R-:W-:-:S03]  /*1c30*/  @P1 LOP3.LUT R5, R5, R22, RZ, 0x3c, !PT ;  /* 0x0000001605051212 */ /* 0x008fc600078e3cff */
[----:B------:R-:W3:Y:S01]  /*1c40*/  @!P0 LDG.E R22, desc[UR14][R12.64+0x8] ;  /* 0x0000080e0c168981 */ /* 0x000ee2000c1e1900 */
[----:B----4-:R-:W-:-:S03]  /*1c50*/  @P2 LOP3.LUT R5, R5, R24, RZ, 0x3c, !PT ;  /* 0x0000001805052212 */ /* 0x010fc600078e3cff */
[----:B------:R-:W4:Y:S01]  /*1c60*/  @P1 LDG.E R24, desc[UR14][R12.64+0x14] ;  /* 0x0000140e0c181981 */ /* 0x000f22000c1e1900 */
[----:B------:R-:W-:-:S03]  /*1c70*/  @!P0 LOP3.LUT R6, R6, R19, RZ, 0x3c, !PT ;  /* 0x0000001306068212 */ /* 0x000fc600078e3cff */
[----:B------:R-:W4:Y:S01]  /*1c80*/  @P1 LDG.E R19, desc[UR14][R12.64+0x18] ;  /* 0x0000180e0c131981 */ /* 0x000f22000c1e1900 */
[----:B------:R-:W-:-:S03]  /*1c90*/  @!P0 LOP3.LUT R4, R4, R21, RZ, 0x3c, !PT ;  /* 0x0000001504048212 */ /* 0x000fc600078e3cff */
[----:B------:R-:W4:Y:S01]  /*1ca0*/  @P1 LDG.E R21, desc[UR14][R12.64+0x20] ;  /* 0x0000200e0c151981 */ /* 0x000f22000c1e1900 */
[----:B------:R-:W-:-:S03]  /*1cb0*/  @P3 LOP3.LUT R5, R5, R26, RZ, 0x3c, !PT ;  /* 0x0000001a05053212 */ /* 0x000fc600078e3cff */
        /* <DEDUP_REMOVED lines=21> */
[----:B------:R-:W4:Y:S01]  /*1e10*/  @P6 LDG.E R28, desc[UR14][R12.64+0x88] ;  /* 0x0000880e0c1c6981 */ /* 0x000f22000c1e1900 */
[----:B------:R-:W-:Y:S02]  /*1e20*/  @P5 LOP3.LUT R5, R5, R26, RZ, 0x3c, !PT ;  /* 0x0000001a05055212 */ /* 0x000fe400078e3cff */
[----:B------:R-:W-:Y:S01]  /*1e30*/  @P3 LOP3.LUT R6, R6, R19, RZ, 0x3c, !PT ;  /* 0x0000001306063212 */ /* 0x000fe200078e3cff */
[----:B------:R-:W4:Y:S01]  /*1e40*/  @P4 LDG.E R26, desc[UR14][R12.64+0x58] ;  /* 0x0000580e0c1a4981 */ /* 0x000f22000c1e1900 */
[----:B------:R-:W-:-:S03]  /*1e50*/  @P3 LOP3.LUT R4, R4, R21, RZ, 0x3c, !PT ;  /* 0x0000001504043212 */ /* 0x000fc600078e3cff */
[----:B------:R-:W4:Y:S01]  /*1e60*/  @P4 LDG.E R19, desc[UR14][R12.64+0x5c] ;  /* 0x00005c0e0c134981 */ /* 0x000f22000c1e1900 */
[----:B------:R-:W-:-:S03]  /*1e70*/  @P4 LOP3.LUT R6, R6, R25, RZ, 0x3c, !PT ;  /* 0x0000001906064212 */ /* 0x000fc600078e3cff */
[----:B------:R-:W4:Y:S04]  /*1e80*/  @P5 LDG.E R21, desc[UR14][R12.64+0x68] ;  /* 0x0000680e0c155981 */ /* 0x000f28000c1e1900 */
        /* <DEDUP_REMOVED lines=27> */
[----:B------:R-:W-:Y:S02]  /*2040*/  @P0 LOP3.LUT R6, R6, R21, RZ, 0x3c, !PT ;  /* 0x0000001506060212 */ /* 0x000fe400078e3cff */
[----:B------:R-:W-:-:S02]  /*2050*/  @P0 LOP3.LUT R4, R4, R25, RZ, 0x3c, !PT ;  /* 0x0000001904040212 */ /* 0x000fc400078e3cff */
[----:B--2---:R-:W-:Y:S02]  /*2060*/  @P6 LOP3.LUT R7, R7, R20, RZ, 0x3c, !PT ;  /* 0x0000001407076212 */ /* 0x004fe400078e3cff */
[----:B---3--:R-:W-:Y:S02]  /*2070*/  @P0 LOP3.LUT R3, R3, R22, RZ, 0x3c, !PT ;  /* 0x0000001603030212 */ /* 0x008fe400078e3cff */
        /* <DEDUP_REMOVED lines=17> */
[----:B------:R-:W2:Y:S01]  /*2190*/  @P1 LDG.E R24, desc[UR14][R12.64+0xc4] ;  /* 0x0000c40e0c181981 */ /* 0x000ea2000c1e1900 */
[----:B------:R-:W-:Y:S02]  /*21a0*/  @P0 LOP3.LUT R4, R4, R25, RZ, 0x3c, !PT ;  /* 0x0000001904040212 */ /* 0x000fe400078e3cff */
[----:B------:R-:W-:Y:S01]  /*21b0*/  LOP3.LUT P0, RZ, R23, 0x8000, RZ, 0xc0, !PT ;  /* 0x0000800017ff7812 */ /* 0x000fe2000780c0ff */
[----:B------:R-:W2:Y:S01]  /*21c0*/  @P2 LDG.E R25, desc[UR14][R12.64+0xd4] ;  /* 0x0000d40e0c192981 */ /* 0x000ea2000c1e1900 */
[----:B------:R-:W-:-:S03]  /*21d0*/  @P1 LOP3.LUT R3, R3, R26, RZ, 0x3c, !PT ;  /* 0x0000001a03031212 */ /* 0x000fc600078e3cff */
[----:B------:R-:W2:Y:S04]  /*21e0*/  @P2 LDG.E R26, desc[UR14][R12.64+0xc8] ;  /* 0x0000c80e0c1a2981 */ /* 0x000ea8000c1e1900 */
[----:B------:R-:W2:Y:S01]  /*21f0*/  @P2 LDG.E R23, desc[UR14][R12.64+0xcc] ;  /* 0x0000cc0e0c172981 */ /* 0x000ea2000c1e1900 */
[----:B------:R-:W-:-:S03]  /*2200*/  @P1 LOP3.LUT R6, R6, R19, RZ, 0x3c, !PT ;  /* 0x0000001306061212 */ /* 0x000fc600078e3cff */
[----:B------:R-:W2:Y:S01]  /*2210*/  @P3 LDG.E R19, desc[UR14][R12.64+0xe0] ;  /* 0x0000e00e0c133981 */ /* 0x000ea2000c1e1900 */
[----:B---3--:R-:W-:-:S03]  /*2220*/  @P1 LOP3.LUT R4, R4, R21, RZ, 0x3c, !PT ;  /* 0x0000001504041212 */ /* 0x008fc600078e3cff */
[----:B------:R-:W3:Y:S01]  /*2230*/  @P3 LDG.E R21, desc[UR14][R12.64+0xe8] ;  /* 0x0000e80e0c153981 */ /* 0x000ee2000c1e1900 */
[----:B----4-:R-:W-:-:S03]  /*2240*/  @P1 LOP3.LUT R7, R7, R22, RZ, 0x3c, !PT ;  /* 0x0000001607071212 */ /* 0x010fc600078e3cff */
[----:B------:R-:W4:Y:S01]  /*2250*/  @P3 LDG.E R22, desc[UR14][R12.64+0xdc] ;  /* 0x0000dc0e0c163981 */ /* 0x000f22000c1e1900 */
[----:B--2---:R-:W-:-:S03]  /*2260*/  @P1 LOP3.LUT R5, R5, R24, RZ, 0x3c, !PT ;  /* 0x0000001805051212 */ /* 0x004fc600078e3cff */
[----:B------:R-:W2:Y:S01]  /*2270*/  @P3 LDG.E R24, desc[UR14][R12.64+0xe4] ;  /* 0x0000e40e0c183981 */ /* 0x000ea2000c1e1900 */
[----:B------:R-:W-:Y:S02]  /*2280*/  @P2 LOP3.LUT R7, R7, R28, RZ, 0x3c, !PT ;  /* 0x0000001c07072212 */ /* 0x000fe400078e3cff */
[----:B------:R-:W-:Y:S01]  /*2290*/  @P2 LOP3.LUT R5, R5, R20, RZ, 0x3c, !PT ;  /* 0x0000001405052212 */ /* 0x000fe200078e3cff */
[----:B------:R-:W2:Y:S01]  /*22a0*/  @P4 LDG.E R28, desc[UR14][R12.64+0xf0] ;  /* 0x0000f00e0c1c4981 */ /* 0x000ea2000c1e1900 */
[----:B------:R-:W-:-:S03]  /*22b0*/  @P2 LOP3.LUT R3, R3, R26, RZ, 0x3c, !PT ;  /* 0x0000001a03032212 */ /* 0x000fc600078e3cff */
[----:B------:R-:W2:Y:S01]  /*22c0*/  @P4 LDG.E R20, desc[UR14][R12.64+0xf8] ;  /* 0x0000f80e0c144981 */ /* 0x000ea2000c1e1900 */
[----:B------:R-:W-:-:S03]  /*22d0*/  @P2 LOP3.LUT R6, R6, R23, RZ, 0x3c, !PT ;  /* 0x0000001706062212 */ /* 0x000fc600078e3cff */
[----:B------:R-:W2:Y:S04]  /*22e0*/  @P3 LDG.E R26, desc[UR14][R12.64+0xec] ;  /* 0x0000ec0e0c1a3981 */ /* 0x000ea8000c1e1900 */
[----:B------:R-:W2:Y:S01]  /*22f0*/  @P4 LDG.E R23, desc[UR14][R12.64+0xf4] ;  /* 0x0000f40e0c174981 */ /* 0x000ea2000c1e1900 */
[----:B------:R-:W-:Y:S02]  /*2300*/  @P2 LOP3.LUT R4, R4, R25, RZ, 0x3c, !PT ;  /* 0x0000001904042212 */ /* 0x000fe400078e3cff */
[----:B------:R-:W-:Y:S01]  /*2310*/  @P3 LOP3.LUT R6, R6, R19, RZ, 0x3c, !PT ;  /* 0x0000001306063212 */ /* 0x000fe200078e3cff */
[----:B------:R-:W2:Y:S04]  /*2320*/  @P0 LDG.E R25, desc[UR14][R12.64+0x138] ;  /* 0x0001380e0c190981 */ /* 0x000ea8000c1e1900 */
[----:B------:R-:W2:Y:S01]  /*2330*/  @P4 LDG.E R19, desc[UR14][R12.64+0xfc] ;  /* 0x0000fc0e0c134981 */ /* 0x000ea2000c1e1900 */
[----:B---3--:R-:W-:-:S03]  /*2340*/  @P3 LOP3.LUT R4, R4, R21, RZ, 0x3c, !PT ;  /* 0x0000001504043212 */ /* 0x008fc600078e3cff */
[----:B------:R-:W3:Y:S01]  /*2350*/  @P5 LDG.E R21, desc[UR14][R12.64+0x108] ;  /* 0x0001080e0c155981 */ /* 0x000ee2000c1e1900 */
[----:B----4-:R-:W-:-:S03]  /*2360*/  @P3 LOP3.LUT R3, R3, R22, RZ, 0x3c, !PT ;  /* 0x0000001603033212 */ /* 0x010fc600078e3cff */
[----:B------:R-:W4:Y:S01]  /*2370*/  @P4 LDG.E R22, desc[UR14][R12.64+0x100] ;  /* 0x0001000e0c164981 */ /* 0x000f22000c1e1900 */
[----:B--2---:R-:W-:-:S03]  /*2380*/  @P3 LOP3.LUT R7, R7, R24, RZ, 0x3c, !PT ;  /* 0x0000001807073212 */ /* 0x004fc600078e3cff */
[----:B------:R-:W2:Y:S01]  /*2390*/  @P5 LDG.E R24, desc[UR14][R12.64+0x104] ;  /* 0x0001040e0c185981 */ /* 0x000ea2000c1e1900 */
[----:B------:R-:W-:-:S03]  /*23a0*/  @P4 LOP3.LUT R3, R3, R28, RZ, 0x3c, !PT ;  /* 0x0000001c03034212 */ /* 0x000fc600078e3cff */
        /* <DEDUP_REMOVED lines=23> */
[----:B------:R-:W-:-:S04]  /*2520*/  UIADD3 UR4, UPT, UPT, UR4, 0x10, URZ ;  /* 0x0000001004047890 */ /* 0x000fc8000fffe0ff */
[----:B------:R-:W-:Y:S01]  /*2530*/  UISETP.NE.AND UP0, UPT, UR4, 0x20, UPT ;  /* 0x000000200400788c */ /* 0x000fe2000bf05270 */
[----:B------:R-:W-:Y:S02]  /*2540*/  @P6 LOP3.LUT R6, R6, R19, RZ, 0x3c, !PT ;  /* 0x0000001306066212 */ /* 0x000fe400078e3cff */
[----:B---3--:R-:W-:Y:S02]  /*2550*/  @P6 LOP3.LUT R4, R4, R21, RZ, 0x3c, !PT ;  /* 0x0000001504046212 */ /* 0x008fe400078e3cff */
[----:B----4-:R-:W-:Y:S02]  /*2560*/  @P6 LOP3.LUT R7, R7, R22, RZ, 0x3c, !PT ;  /* 0x0000001607076212 */ /* 0x010fe400078e3cff */
[----:B--2---:R-:W-:Y:S02]  /*2570*/  @P6 LOP3.LUT R5, R5, R24, RZ, 0x3c, !PT ;  /* 0x0000001805056212 */ /* 0x004fe400078e3cff */
[----:B------:R-:W-:Y:S02]  /*2580*/  @P0 LOP3.LUT R4, R4, R25, RZ, 0x3c, !PT ;  /* 0x0000001904040212 */ /* 0x000fe400078e3cff */
[----:B------:R-:W-:-:S02]  /*2590*/  @P0 LOP3.LUT R5, R5, R28, RZ, 0x3c, !PT ;  /* 0x0000001c05050212 */ /* 0x000fc400078e3cff */
[----:B------:R-:W-:Y:S02]  /*25a0*/  @P0 LOP3.LUT R7, R7, R20, RZ, 0x3c, !PT ;  /* 0x0000001407070212 */ /* 0x000fe400078e3cff */
[----:B------:R-:W-:Y:S02]  /*25b0*/  @P0 LOP3.LUT R3, R3, R26, RZ, 0x3c, !PT ;  /* 0x0000001a03030212 */ /* 0x000fe400078e3cff */
[----:B------:R-:W-:Y:S01]  /*25c0*/  @P0 LOP3.LUT R6, R6, R23, RZ, 0x3c, !PT ;  /* 0x0000001706060212 */ /* 0x000fe200078e3cff */
[----:B------:R-:W-:Y:S06]  /*25d0*/  BRA.U UP0, `(.L_x_8) ;  /* 0xfffffff5004c7547 */ /* 0x000fec000b83ffff */
[----:B------:R-:W-:-:S05]  /*25e0*/  VIADD R16, R16, 0x1 ;  /* 0x0000000110107836 */ /* 0x000fca0000000000 */
[----:B------:R-:W-:-:S13]  /*25f0*/  ISETP.NE.AND P0, PT, R16, 0x5, PT ;  /* 0x000000051000780c */ /* 0x000fda0003f05270 */
[----:B------:R-:W-:Y:S05]  /*2600*/  @P0 BRA `(.L_x_9) ;  /* 0xfffffff400300947 */ /* 0x000fea000383ffff */
[----:B------:R2:W-:Y:S04]  /*2610*/  STL [R1+0x24], R3 ;  /* 0x0000240301007387 */ /* 0x0005e80000100800 */
[----:B------:R2:W-:Y:S04]  /*2620*/  STL.64 [R1+0x28], R6 ;  /* 0x0000280601007387 */ /* 0x0005e80000100a00 */
[----:B------:R2:W-:Y:S02]  /*2630*/  STL.64 [R1+0x30], R4 ;  /* 0x0000300401007387 */ /* 0x0005e40000100a00 */
.L_x_3:
[----:B------:R-:W-:Y:S05]  /*2640*/  BSYNC.RECONVERGENT B1 ;  /* 0x0000000000017941 */ /* 0x000fea0003800200 */
.L_x_2:
[C---:B------:R-:W-:Y:S01]  /*2650*/  ISETP.GT.U32.AND P0, PT, R9.reuse, 0x3, PT ;  /* 0x000000030900780c */ /* 0x040fe20003f04070 */
[----:B------:R-:W-:Y:S01]  /*2660*/  VIADD R2, R2, 0x1 ;  /* 0x0000000102027836 */ /* 0x000fe20000000000 */
[--C-:B------:R-:W-:Y:S02]  /*2670*/  SHF.R.U64 R9, R9, 0x2, R14.reuse ;  /* 0x0000000209097819 */ /* 0x100fe4000000120e */
[----:B------:R-:W-:Y:S02]  /*2680*/  ISETP.GT.U32.AND.EX P0, PT, R14, RZ, PT, P0 ;  /* 0x000000ff0e00720c */ /* 0x000fe40003f04100 */
[----:B------:R-:W-:-:S11]  /*2690*/  SHF.R.U32.HI R14, RZ, 0x2, R14 ;  /* 0x00000002ff0e7819 */ /* 0x000fd6000001160e */
[----:B------:R-:W-:Y:S05]  /*26a0*/  @P0 BRA `(.L_x_10) ;  /* 0xffffffd800cc0947 */ /* 0x000fea000383ffff */
.L_x_1:
[----:B------:R-:W-:Y:S05]  /*26b0*/  BSYNC.RECONVERGENT B0 ;  /* 0x0000000000007941 */ /* 0x000fea0003800200 */
.L_x_0:
[----:B-1----:R-:W-:Y:S01]  /*26c0*/  SHF.R.U32.HI R2, RZ, 0x2, R3 ;  /* 0x00000002ff027819 */ /* 0x002fe20000011603 */
[----:B------:R-:W1:Y:S01]  /*26d0*/  LDC.64 R10, c[0x0][0x3b8] ;  /* 0x0000ee00ff0a7b82 */ /* 0x000e620000000a00 */
[----:B------:R-:W-:Y:S01]  /*26e0*/  VIADD R12, R8, 0x6a788e ;  /* 0x006a788e080c7836 */ /* 0x000fe20000000000 */
[----:B------:R-:W3:Y:S01]  /*26f0*/  LDCU UR4, c[0x0][0x380] ;  /* 0x00007000ff0477ac */ /* 0x000ee20008000800 */
[----:B------:R-:W-:Y:S01]  /*2700*/  LOP3.LUT R2, R2, R3, RZ, 0x3c, !PT ;  /* 0x0000000302027212 */ /* 0x000fe200078e3cff */
[----:B0-2---:R-:W-:Y:S01]  /*2710*/  IMAD.SHL.U32 R3, R5, 0x10, RZ ;  /* 0x0000001005037824 */ /* 0x005fe200078e00ff */
[----:B------:R0:W-:Y:S01]  /*2720*/  STL.64 [R1+0x38], RZ ;  /* 0x000038ff01007387 */ /* 0x0001e20000100a00 */
[----:B------:R-:W-:Y:S02]  /*2730*/  IMAD.MOV.U32 R14, RZ, RZ, R7 ;  /* 0x000000ffff0e7224 */ /* 0x000fe400078e0007 */
[C---:B------:R-:W-:Y:S01]  /*2740*/  IMAD.SHL.U32 R9, R2.reuse, 0x2, RZ ;  /* 0x0000000202097824 */ /* 0x040fe200078e00ff */
[----:B------:R-:W2:Y:S01]  /*2750*/  LDC.64 R16, c[0x0][0x3b0] ;  /* 0x0000ec00ff107b82 */ /* 0x000ea20000000a00 */
[----:B------:R-:W-:Y:S01]  /*2760*/  IMAD.MOV.U32 R15, RZ, RZ, R4 ;  /* 0x000000ffff0f7224 */ /* 0x000fe200078e0004 */
[----:B------:R0:W-:Y:S01]  /*2770*/  STL [R1+0x40], RZ ;  /* 0x000040ff01007387 */ /* 0x0001e20000100800 */
[----:B------:R-:W-:Y:S01]  /*2780*/  IMAD.MOV.U32 R13, RZ, RZ, R6 ;  /* 0x000000ffff0d7224 */ /* 0x000fe200078e0006 */
[----:B------:R-:W-:Y:S01]  /*2790*/  LOP3.LUT R2, R2, R9, R3, 0x96, !PT ;  /* 0x0000000902027212 */ /* 0x000fe200078e9603 */
[----:B------:R-:W-:Y:S01]  /*27a0*/  IMAD.MOV.U32 R9, RZ, RZ, 0x2f800000 ;  /* 0x2f800000ff097424 */ /* 0x000fe200078e00ff */
[----:B------:R0:W-:Y:S02]  /*27b0*/  STL.64 [R1+0x28], R14 ;  /* 0x0000280e01007387 */ /* 0x0001e40000100a00 */
[----:B------:R-:W-:-:S02]  /*27c0*/  LOP3.LUT R3, R2, R5, RZ, 0x3c, !PT ;  /* 0x0000000502037212 */ /* 0x000fc400078e3cff */
[----:B------:R0:W-:Y:S03]  /*27d0*/  STL.64 [R1+0x20], R12 ;  /* 0x0000200c01007387 */ /* 0x0001e60000100a00 */
[----:B------:R-:W-:Y:S01]  /*27e0*/  IMAD.IADD R2, R3, 0x1, R12 ;  /* 0x0000000103027824 */ /* 0x000fe200078e020c */
[----:B------:R0:W-:Y:S01]  /*27f0*/  STL.64 [R1+0x48], RZ ;  /* 0x000048ff01007387 */ /* 0x0001e20000100a00 */
[----:B-1----:R-:W-:-:S03]  /*2800*/  FADD R11, R10, -R11 ;  /* 0x8000000b0a0b7221 */ /* 0x002fc60000000000 */
[----:B------:R-:W-:-:S05]  /*2810*/  I2FP.F32.U32 R2, R2 ;  /* 0x0000000200027245 */ /* 0x000fca0000201000 */
[----:B------:R-:W-:Y:S01]  /*2820*/  FFMA R9, R2, R9, 1.1641532182693481445e-10 ;  /* 0x2f00000002097423 */ /* 0x000fe20000000009 */
[----:B------:R-:W-:-:S03]  /*2830*/  IMAD.MOV.U32 R2, RZ, RZ, R5 ;  /* 0x000000ffff027224 */ /* 0x000fc600078e0005 */
[----:B------:R-:W-:Y:S01]  /*2840*/  FFMA R19, R9, R11, R10 ;  /* 0x0000000b09137223 */ /* 0x000fe2000000000a */
[----:B--2---:R-:W-:Y:S01]  /*2850*/  IMAD.WIDE R10, R0, 0x4, R16 ;  /* 0x00000004000a7825 */ /* 0x004fe200078e0210 */
[----:B------:R0:W-:Y:S03]  /*2860*/  STL.64 [R1+0x30], R2 ;  /* 0x0000300201007387 */ /* 0x0001e60000100a00 */
[----:B---3--:R-:W-:Y:S01]  /*2870*/  IMAD.U32 R9, RZ, RZ, UR4 ;  /* 0x00000004ff097e24 */ /* 0x008fe2000f8e00ff */
[----:B------:R0:W-:Y:S04]  /*2880*/  STG.E desc[UR14][R10.64], R19 ;  /* 0x000000130a007986 */ /* 0x0001e8000c10190e */
[----:B------:R-:W-:-:S13]  /*2890*/  ISETP.GE.AND P0, PT, R9, 0x1, PT ;  /* 0x000000010900780c */ /* 0x000fda0003f06270 */
[----:B0-----:R-:W-:Y:S05]  /*28a0*/  @!P0 BRA `(.L_x_11) ;  /* 0x0000000800c08947 */ /* 0x001fea0003800000 */
[C---:B------:R-:W-:Y:S01]  /*28b0*/  ISETP.GE.U32.AND P1, PT, R9.reuse, 0x4, PT ;  /* 0x000000040900780c */ /* 0x040fe20003f26070 */
[----:B------:R-:W-:Y:S01]  /*28c0*/  IMAD.MOV.U32 R2, RZ, RZ, RZ ;  /* 0x000000ffff027224 */ /* 0x000fe200078e00ff */
[----:B------:R-:W-:-:S11]  /*28d0*/  LOP3.LUT R24, R9, 0x3, RZ, 0xc0, !PT ;  /* 0x0000000309187812 */ /* 0x000fd600078ec0ff */
[----:B------:R-:W-:Y:S05]  /*28e0*/  @!P1 BRA `(.L_x_12) ;  /* 0x00000004005c9947 */ /* 0x000fea0003800000 */
[----:B------:R-:W-:-:S07]  /*28f0*/  IMAD.MOV.U32 R25, RZ, RZ, RZ ;  /* 0x000000ffff197224 */ /* 0x000fce00078e00ff */
.L_x_13:
[----:B------:R-:W0:Y:S01]  /*2900*/  LDC.64 R12, c[0x0][0x3a0] ;  /* 0x0000e800ff0c7b82 */ /* 0x000e220000000a00 */
[----:B------:R-:W-:Y:S01]  /*2910*/  IMAD R23, R0, R9, R25 ;  /* 0x0000000900177224 */ /* 0x000fe200078e0219 */
[----:B------:R-:W2:Y:S06]  /*2920*/  LDG.E R20, desc[UR14][R10.64] ;  /* 0x0000000e0a147981 */ /* 0x000eac000c1e1900 */
[----:B------:R-:W1:Y:S08]  /*2930*/  LDC.64 R14, c[0x0][0x3c8] ;  /* 0x0000f200ff0e7b82 */ /* 0x000e700000000a00 */
[----:B------:R-:W3:Y:S01]  /*2940*/  LDC.64 R16, c[0x0][0x398] ;  /* 0x0000e600ff107b82 */ /* 0x000ee20000000a00 */
[----:B0-----:R-:W-:-:S05]  /*2950*/  IMAD.WIDE R12, R23, 0x4, R12 ;  /* 0x00000004170c7825 */ /* 0x001fca00078e020c */
[----:B------:R-:W4:Y:S01]  /*2960*/  LDG.E R18, desc[UR14][R12.64] ;  /* 0x0000000e0c127981 */ /* 0x000f22000c1e1900 */
[----:B-1----:R-:W-:-:S05]  /*2970*/  IMAD.WIDE.U32 R14, R25, 0x4, R14 ;  /* 0x00000004190e7825 */ /* 0x002fca00078e000e */
[----:B------:R-:W4:Y:S01]  /*2980*/  LDG.E R19, desc[UR14][R14.64] ;  /* 0x0000000e0e137981 */ /* 0x000f22000c1e1900 */
[----:B---3--:R-:W-:-:S05]  /*2990*/  IMAD.WIDE R16, R23, 0x4, R16 ;  /* 0x0000000417107825 */ /* 0x008fca00078e0210 */
[----:B------:R-:W2:Y:S01]  /*29a0*/  LDG.E R2, desc[UR14][R16.64] ;  /* 0x0000000e10027981 */ /* 0x000ea2000c1e1900 */
[----:B----4-:R-:W-:-:S04]  /*29b0*/  FADD R19, R18, -R19 ;  /* 0x8000001312137221 */ /* 0x010fc80000000000 */
[----:B--2---:R-:W-:Y:S02]  /*29c0*/  FFMA R29, R19, R20, R2 ;  /* 0x00000014131d7223 */ /* 0x004fe40000000002 */
[----:B------:R-:W0:Y:S03]  /*29d0*/  LDC.64 R18, c[0x0][0x3d0] ;  /* 0x0000f400ff127b82 */ /* 0x000e260000000a00 */
[----:B------:R1:W-:Y:S04]  /*29e0*/  STG.E desc[UR14][R16.64], R29 ;  /* 0x0000001d10007986 */ /* 0x0003e8000c10190e */
[----:B------:R-:W2:Y:S01]  /*29f0*/  LDG.E R2, desc[UR14][R12.64] ;  /* 0x0000000e0c027981 */ /* 0x000ea2000c1e1900 */
[----:B------:R-:W3:Y:S01]  /*2a00*/  LDC.64 R20, c[0x0][0x388] ;  /* 0x0000e200ff147b82 */ /* 0x000ee20000000a00 */
[----:B0-----:R-:W-:-:S07]  /*2a10*/  IMAD.WIDE R18, R23, 0x4, R18 ;  /* 0x0000000417127825 */ /* 0x001fce00078e0212 */
[----:B------:R-:W0:Y:S01]  /*2a20*/  LDC.64 R22, c[0x0][0x390] ;  /* 0x0000e400ff167b82 */ /* 0x000e220000000a00 */
[----:B---3--:R-:W-:-:S04]  /*2a30*/  IMAD.WIDE.U32 R20, R25, 0x4, R20 ;  /* 0x0000000419147825 */ /* 0x008fc800078e0014 */
[----:B--2---:R-:W-:-:S05]  /*2a40*/  FADD R27, R29, R2 ;  /* 0x000000021d1b7221 */ /* 0x004fca0000000000 */
[----:B------:R2:W-:Y:S04]  /*2a50*/  STG.E desc[UR14][R18.64], R27 ;  /* 0x0000001b12007986 */ /* 0x0005e8000c10190e */
[----:B------:R-:W3:Y:S01]  /*2a60*/  LDG.E R2, desc[UR14][R20.64] ;  /* 0x0000000e14027981 */ /* 0x000ee2000c1e1900 */
[----:B0-----:R-:W-:Y:S01]  /*2a70*/  IMAD.WIDE.U32 R22, R25, 0x4, R22 ;  /* 0x0000000419167825 */ /* 0x001fe200078e0016 */
[----:B---3--:R-:W-:-:S04]  /*2a80*/  FSETP.GEU.AND P1, PT, R27, R2, PT ;  /* 0x000000021b00720b */ /* 0x008fc80003f2e000 */
[----:B-1----:R-:W-:Y:S02]  /*2a90*/  FSEL R29, R2, R27, !P1 ;  /* 0x0000001b021d7208 */ /* 0x002fe40004800000 */
[----:B------:R-:W3:Y:S02]  /*2aa0*/  LDG.E R2, desc[UR14][R22.64] ;  /* 0x0000000e16027981 */ /* 0x000ee4000c1e1900 */
[----:B---3--:R-:W-:-:S04]  /*2ab0*/  FSETP.GT.AND P1, PT, R29, R2, PT ;  /* 0x000000021d00720b */ /* 0x008fc80003f24000 */
[----:B------:R-:W-:-:S05]  /*2ac0*/  FSEL R29, R2, R29, P1 ;  /* 0x0000001d021d7208 */ /* 0x000fca0000800000 */
[----:B------:R0:W-:Y:S04]  /*2ad0*/  STG.E desc[UR14][R18.64], R29 ;  /* 0x0000001d12007986 */ /* 0x0001e8000c10190e */
[----:B------:R-:W3:Y:S04]  /*2ae0*/  LDG.E R26, desc[UR14][R12.64+0x4] ;  /* 0x0000040e0c1a7981 */ /* 0x000ee8000c1e1900 */
[----:B--2---:R-:W3:Y:S04]  /*2af0*/  LDG.E R27, desc[UR14][R14.64+0x4] ;  /* 0x0000040e0e1b7981 */ /* 0x004ee8000c1e1900 */
[----:B------:R-:W2:Y:S04]  /*2b00*/  LDG.E R2, desc[UR14][R16.64+0x4] ;  /* 0x0000040e10027981 */ /* 0x000ea8000c1e1900 */
[----:B------:R-:W2:Y:S01]  /*2b10*/  LDG.E R28, desc[UR14][R10.64] ;  /* 0x0000000e0a1c7981 */ /* 0x000ea2000c1e1900 */
[----:B---3--:R-:W-:-:S04]  /*2b20*/  FADD R27, R26, -R27 ;  /* 0x8000001b1a1b7221 */ /* 0x008fc80000000000 */
[----:B--2---:R-:W-:-:S05]  /*2b30*/  FFMA R27, R27, R28, R2 ;  /* 0x0000001c1b1b7223 */ /* 0x004fca0000000002 */
[----:B------:R1:W-:Y:S04]  /*2b40*/  STG.E desc[UR14][R16.64+0x4], R27 ;  /* 0x0000041b10007986 */ /* 0x0003e8000c10190e */
[----:B------:R-:W2:Y:S02]  /*2b50*/  LDG.E R2, desc[UR14][R12.64+0x4] ;  /* 0x0000040e0c027981 */ /* 0x000ea4000c1e1900 */
[----:B--2---:R-:W-:-:S05]  /*2b60*/  FADD R2, R27, R2 ;  /* 0x000000021b027221 */ /* 0x004fca0000000000 */
[----:B------:R2:W-:Y:S04]  /*2b70*/  STG.E desc[UR14][R18.64+0x4], R2 ;  /* 0x0000040212007986 */ /* 0x0005e8000c10190e */
[----:B0-----:R-:W3:Y:S04]  /*2b80*/  LDG.E R29, desc[UR14][R20.64+0x4] ;  /* 0x0000040e141d7981 */ /* 0x001ee8000c1e1900 */
[----:B------:R-:W4:Y:S01]  /*2b90*/  LDG.E R26, desc[UR14][R22.64+0x4] ;  /* 0x0000040e161a7981 */ /* 0x000f22000c1e1900 */
[----:B---3--:R-:W-:-:S04]  /*2ba0*/  FSETP.GEU.AND P1, PT, R2, R29, PT ;  /* 0x0000001d0200720b */ /* 0x008fc80003f2e000 */
[----:B------:R-:W-:-:S04]  /*2bb0*/  FSEL R29, R29, R2, !P1 ;  /* 0x000000021d1d7208 */ /* 0x000fc80004800000 */
[----:B----4-:R-:W-:-:S04]  /*2bc0*/  FSETP.GT.AND P1, PT, R29, R26, PT ;  /* 0x0000001a1d00720b */ /* 0x010fc80003f24000 */
[----:B------:R-:W-:-:S05]  /*2bd0*/  FSEL R29, R26, R29, P1 ;  /* 0x0000001d1a1d7208 */ /* 0x000fca0000800000 */
[----:B------:R0:W-:Y:S04]  /*2be0*/  STG.E desc[UR14][R18.64+0x4], R29 ;  /* 0x0000041d12007986 */ /* 0x0001e8000c10190e */
[----:B-1----:R-:W3:Y:S04]  /*2bf0*/  LDG.E R27, desc[UR14][R12.64+0x8] ;  /* 0x0000080e0c1b7981 */ /* 0x002ee8000c1e1900 */
[----:B------:R-:W3:Y:S04]  /*2c00*/  LDG.E R28, desc[UR14][R14.64+0x8] ;  /* 0x0000080e0e1c7981 */ /* 0x000ee8000c1e1900 */
[----:B------:R-:W4:Y:S04]  /*2c10*/  LDG.E R26, desc[UR14][R16.64+0x8] ;  /* 0x0000080e101a7981 */ /* 0x000f28000c1e1900 */
[----:B--2---:R-:W4:Y:S01]  /*2c20*/  LDG.E R2, desc[UR14][R10.64] ;  /* 0x0000000e0a027981 */ /* 0x004f22000c1e1900 */
[----:B---3--:R-:W-:-:S04]  /*2c30*/  FADD R27, R27, -R28 ;  /* 0x8000001c1b1b7221 */ /* 0x008fc80000000000 */
[----:B----4-:R-:W-:-:S05]  /*2c40*/  FFMA R27, R27, R2, R26 ;  /* 0x000000021b1b7223 */ /* 0x010fca000000001a */
        /* <DEDUP_REMOVED lines=11> */
[----:B------:R-:W3:Y:S04]  /*2d00*/  LDG.E R14, desc[UR14][R14.64+0xc] ;  /* 0x00000c0e0e0e7981 */ /* 0x000ee8000c1e1900 */
[----:B-1----:R-:W3:Y:S04]  /*2d10*/  LDG.E R27, desc[UR14][R12.64+0xc] ;  /* 0x00000c0e0c1b7981 */ /* 0x002ee8000c1e1900 */
        /* <DEDUP_REMOVED lines=8> */
[----:B------:R-:W2:Y:S04]  /*2da0*/  LDG.E R21, desc[UR14][R20.64+0xc] ;  /* 0x00000c0e14157981 */ /* 0x000ea8000c1e1900 */
[----:B------:R-:W3:Y:S01]  /*2db0*/  LDG.E R22, desc[UR14][R22.64+0xc] ;  /* 0x00000c0e16167981 */ /* 0x000ee2000c1e1900 */
[----:B------:R-:W-:Y:S01]  /*2dc0*/  VIADD R25, R25, 0x4 ;  /* 0x0000000419197836 */ /* 0x000fe20000000000 */
[----:B------:R-:W-:-:S02]  /*2dd0*/  LOP3.LUT R14, R9, 0x7ffffffc, RZ, 0xc0, !PT ;  /* 0x7ffffffc090e7812 */ /* 0x000fc400078ec0ff */
[----:B--2---:R-:W-:-:S04]  /*2de0*/  FSETP.GEU.AND P1, PT, R2, R21, PT ;  /* 0x000000150200720b */ /* 0x004fc80003f2e000 */
[----:B------:R-:W-:-:S04]  /*2df0*/  FSEL R15, R21, R2, !P1 ;  /* 0x00000002150f7208 */ /* 0x000fc80004800000 */
[----:B---3--:R-:W-:-:S04]  /*2e00*/  FSETP.GT.AND P1, PT, R15, R22, PT ;  /* 0x000000160f00720b */ /* 0x008fc80003f24000 */
[----:B------:R-:W-:-:S05]  /*2e10*/  FSEL R15, R22, R15, P1 ;  /* 0x0000000f160f7208 */ /* 0x000fca0000800000 */
[----:B------:R0:W-:Y:S01]  /*2e20*/  STG.E desc[UR14][R18.64+0xc], R15 ;  /* 0x00000c0f12007986 */ /* 0x0001e2000c10190e */
[----:B------:R-:W-:-:S13]  /*2e30*/  ISETP.NE.AND P1, PT, R25, R14, PT ;  /* 0x0000000e1900720c */ /* 0x000fda0003f25270 */
[----:B0-----:R-:W-:Y:S05]  /*2e40*/  @P1 BRA `(.L_x_13) ;  /* 0xfffffff800ac1947 */ /* 0x001fea000383ffff */
[----:B------:R-:W-:-:S07]  /*2e50*/  IMAD.MOV.U32 R2, RZ, RZ, R14 ;  /* 0x000000ffff027224 */ /* 0x000fce00078e000e */
.L_x_12:
[----:B------:R-:W-:-:S13]  /*2e60*/  ISETP.NE.AND P1, PT, R24, RZ, PT ;  /* 0x000000ff1800720c */ /* 0x000fda0003f25270 */
[----:B------:R-:W-:Y:S05]  /*2e70*/  @!P1 BRA `(.L_x_11) ;  /* 0x00000004004c9947 */ /* 0x000fea0003800000 */
[----:B------:R-:W-:Y:S02]  /*2e80*/  ISETP.NE.AND P1, PT, R24, 0x1, PT ;  /* 0x000000011800780c */ /* 0x000fe40003f25270 */
[----:B------:R-:W-:-:S04]  /*2e90*/  LOP3.LUT R12, R9, 0x1, RZ, 0xc0, !PT ;  /* 0x00000001090c7812 */ /* 0x000fc800078ec0ff */
[----:B------:R-:W-:-:S07]  /*2ea0*/  ISETP.NE.U32.AND P2, PT, R12, 0x1, PT ;  /* 0x000000010c00780c */ /* 0x000fce0003f45070 */
[----:B------:R-:W-:Y:S06]  /*2eb0*/  @!P1 BRA `(.L_x_14) ;  /* 0x0000000000c09947 */ /* 0x000fec0003800000 */
[----:B------:R-:W0:Y:S01]  /*2ec0*/  LDC.64 R14, c[0x0][0x3a0] ;  /* 0x0000e800ff0e7b82 */ /* 0x000e220000000a00 */
[----:B------:R-:W-:Y:S01]  /*2ed0*/  IMAD R27, R0, R9, R2 ;  /* 0x00000009001b7224 */ /* 0x000fe200078e0202 */
[----:B------:R-:W2:Y:S06]  /*2ee0*/  LDG.E R21, desc[UR14][R10.64] ;  /* 0x0000000e0a157981 */ /* 0x000eac000c1e1900 */
[----:B------:R-:W1:Y:S08]  /*2ef0*/  LDC.64 R16, c[0x0][0x3c8] ;  /* 0x0000f200ff107b82 */ /* 0x000e700000000a00 */
[----:B------:R-:W3:Y:S01]  /*2f00*/  LDC.64 R12, c[0x0][0x398] ;  /* 0x0000e600ff0c7b82 */ /* 0x000ee20000000a00 */
[----:B0-----:R-:W-:-:S07]  /*2f10*/  IMAD.WIDE R14, R27, 0x4, R14 ;  /* 0x000000041b0e7825 */ /* 0x001fce00078e020e */
[----:B------:R-:W0:Y:S01]  /*2f20*/  LDC.64 R22, c[0x0][0x3d0] ;  /* 0x0000f400ff167b82 */ /* 0x000e220000000a00 */
[----:B------:R-:W4:Y:S01]  /*2f30*/  LDG.E R19, desc[UR14][R14.64] ;  /* 0x0000000e0e137981 */ /* 0x000f22000c1e1900 */
[----:B-1----:R-:W-:-:S05]  /*2f40*/  IMAD.WIDE.U32 R16, R2, 0x4, R16 ;  /* 0x0000000402107825 */ /* 0x002fca00078e0010 */
[----:B------:R-:W4:Y:S01]  /*2f50*/  LDG.E R20, desc[UR14][R16.64] ;  /* 0x0000000e10147981 */ /* 0x000f22000c1e1900 */
[----:B---3--:R-:W-:-:S05]  /*2f60*/  IMAD.WIDE R12, R27, 0x4, R12 ;  /* 0x000000041b0c7825 */ /* 0x008fca00078e020c */
[----:B------:R-:W2:Y:S01]  /*2f70*/  LDG.E R18, desc[UR14][R12.64] ;  /* 0x0000000e0c127981 */ /* 0x000ea2000c1e1900 */
[----:B----4-:R-:W-:-:S04]  /*2f80*/  FADD R19, R19, -R20 ;  /* 0x8000001413137221 */ /* 0x010fc80000000000 */
[----:B--2---:R-:W-:Y:S02]  /*2f90*/  FFMA R29, R19, R21, R18 ;  /* 0x00000015131d7223 */ /* 0x004fe40000000012 */
[----:B------:R-:W1:Y:S03]  /*2fa0*/  LDC.64 R18, c[0x0][0x388] ;  /* 0x0000e200ff127b82 */ /* 0x000e660000000a00 */
[----:B------:R-:W-:Y:S04]  /*2fb0*/  STG.E desc[UR14][R12.64], R29 ;  /* 0x0000001d0c007986 */ /* 0x000fe8000c10190e */
[----:B------:R-:W2:Y:S01]  /*2fc0*/  LDG.E R24, desc[UR14][R14.64] ;  /* 0x0000000e0e187981 */ /* 0x000ea2000c1e1900 */
[----:B------:R-:W3:Y:S01]  /*2fd0*/  LDC.64 R20, c[0x0][0x390] ;  /* 0x0000e400ff147b82 */ /* 0x000ee20000000a00 */
[----:B0-----:R-:W-:-:S04]  /*2fe0*/  IMAD.WIDE R22, R27, 0x4, R22 ;  /* 0x000000041b167825 */ /* 0x001fc800078e0216 */
[----:B-1----:R-:W-:-:S04]  /*2ff0*/  IMAD.WIDE.U32 R18, R2, 0x4, R18 ;  /* 0x0000000402127825 */ /* 0x002fc800078e0012 */
[----:B---3--:R-:W-:-:S04]  /*3000*/  IMAD.WIDE.U32 R20, R2, 0x4, R20 ;  /* 0x0000000402147825 */ /* 0x008fc800078e0014 */
[----:B--2---:R-:W-:-:S05]  /*3010*/  FADD R25, R29, R24 ;  /* 0x000000181d197221 */ /* 0x004fca0000000000 */
[----:B------:R0:W-:Y:S04]  /*3020*/  STG.E desc[UR14][R22.64], R25 ;  /* 0x0000001916007986 */ /* 0x0001e8000c10190e */
[----:B------:R-:W2:Y:S04]  /*3030*/  LDG.E R24, desc[UR14][R18.64] ;  /* 0x0000000e12187981 */ /* 0x000ea8000c1e1900 */
[----:B------:R-:W3:Y:S01]  /*3040*/  LDG.E R26, desc[UR14][R20.64] ;  /* 0x0000000e141a7981 */ /* 0x000ee2000c1e1900 */
[----:B--2---:R-:W-:-:S04]  /*3050*/  FSETP.GEU.AND P1, PT, R25, R24, PT ;  /* 0x000000181900720b */ /* 0x004fc80003f2e000 */
[----:B------:R-:W-:-:S04]  /*3060*/  FSEL R27, R24, R25, !P1 ;  /* 0x00000019181b7208 */ /* 0x000fc80004800000 */
[----:B---3--:R-:W-:-:S04]  /*3070*/  FSETP.GT.AND P1, PT, R27, R26, PT ;  /* 0x0000001a1b00720b */ /* 0x008fc80003f24000 */
[----:B------:R-:W-:-:S05]  /*3080*/  FSEL R27, R26, R27, P1 ;  /* 0x0000001b1a1b7208 */ /* 0x000fca0000800000 */
[----:B------:R1:W-:Y:S04]  /*3090*/  STG.E desc[UR14][R22.64], R27 ;  /* 0x0000001b16007986 */ /* 0x0003e8000c10190e */
[----:B------:R-:W0:Y:S04]  /*30a0*/  LDG.E R17, desc[UR14][R16.64+0x4] ;  /* 0x0000040e10117981 */ /* 0x000e28000c1e1900 */
[----:B------:R-:W0:Y:S04]  /*30b0*/  LDG.E R26, desc[UR14][R14.64+0x4] ;  /* 0x0000040e0e1a7981 */ /* 0x000e28000c1e1900 */
[----:B------:R-:W2:Y:S04]  /*30c0*/  LDG.E R24, desc[UR14][R12.64+0x4] ;  /* 0x0000040e0c187981 */ /* 0x000ea8000c1e1900 */
[----:B------:R-:W2:Y:S01]  /*30d0*/  LDG.E R28, desc[UR14][R10.64] ;  /* 0x0000000e0a1c7981 */ /* 0x000ea2000c1e1900 */
[----:B0-----:R-:W-:-:S04]  /*30e0*/  FADD R25, R26, -R17 ;  /* 0x800000111a197221 */ /* 0x001fc80000000000 */
[----:B--2---:R-:W-:-:S05]  /*30f0*/  FFMA R25, R25, R28, R24 ;  /* 0x0000001c19197223 */ /* 0x004fca0000000018 */
[----:B------:R1:W-:Y:S04]  /*3100*/  STG.E desc[UR14][R12.64+0x4], R25 ;  /* 0x000004190c007986 */ /* 0x0003e8000c10190e */
[----:B------:R-:W2:Y:S02]  /*3110*/  LDG.E R24, desc[UR14][R14.64+0x4] ;  /* 0x0000040e0e187981 */ /* 0x000ea4000c1e1900 */
[----:B--2---:R-:W-:-:S05]  /*3120*/  FADD R29, R25, R24 ;  /* 0x00000018191d7221 */ /* 0x004fca0000000000 */
[----:B------:R1:W-:Y:S04]  /*3130*/  STG.E desc[UR14][R22.64+0x4], R29 ;  /* 0x0000041d16007986 */ /* 0x0003e8000c10190e */
[----:B------:R-:W2:Y:S04]  /*3140*/  LDG.E R18, desc[UR14][R18.64+0x4] ;  /* 0x0000040e12127981 */ /* 0x000ea8000c1e1900 */
[----:B------:R-:W3:Y:S01]  /*3150*/  LDG.E R20, desc[UR14][R20.64+0x4] ;  /* 0x0000040e14147981 */ /* 0x000ee2000c1e1900 */
[----:B------:R-:W-:Y:S01]  /*3160*/  VIADD R2, R2, 0x2 ;  /* 0x0000000202027836 */ /* 0x000fe20000000000 */
[----:B--2---:R-:W-:-:S04]  /*3170*/  FSETP.GEU.AND P1, PT, R29, R18, PT ;  /* 0x000000121d00720b */ /* 0x004fc80003f2e000 */
[----:B------:R-:W-:-:S04]  /*3180*/  FSEL R17, R18, R29, !P1 ;  /* 0x0000001d12117208 */ /* 0x000fc80004800000 */
[----:B---3--:R-:W-:-:S04]  /*3190*/  FSETP.GT.AND P1, PT, R17, R20, PT ;  /* 0x000000141100720b */ /* 0x008fc80003f24000 */
[----:B------:R-:W-:-:S05]  /*31a0*/  FSEL R17, R20, R17, P1 ;  /* 0x0000001114117208 */ /* 0x000fca0000800000 */
[----:B------:R1:W-:Y:S04]  /*31b0*/  STG.E desc[UR14][R22.64+0x4], R17 ;  /* 0x0000041116007986 */ /* 0x0003e8000c10190e */
.L_x_14:
[----:B------:R-:W-:Y:S05]  /*31c0*/  @P2 BRA `(.L_x_11) ;  /* 0x0000000000782947 */ /* 0x000fea0003800000 */
[----:B-1----:R-:W0:Y:S01]  /*31d0*/  LDC.64 R22, c[0x0][0x3c8] ;  /* 0x0000f200ff167b82 */ /* 0x002e220000000a00 */
[----:B------:R-:W-:Y:S01]  /*31e0*/  IMAD R12, R0, R9, R2 ;  /* 0x00000009000c7224 */ /* 0x000fe200078e0202 */
[----:B------:R-:W2:Y:S06]  /*31f0*/  LDG.E R10, desc[UR14][R10.64] ;  /* 0x0000000e0a0a7981 */ /* 0x000eac000c1e1900 */
[----:B------:R-:W1:Y:S08]  /*3200*/  LDC.64 R14, c[0x0][0x3a0] ;  /* 0x0000e800ff0e7b82 */ /* 0x000e700000000a00 */
[----:B------:R-:W3:Y:S01]  /*3210*/  LDC.64 R16, c[0x0][0x398] ;  /* 0x0000e600ff107b82 */ /* 0x000ee20000000a00 */
[----:B0-----:R-:W-:-:S07]  /*3220*/  IMAD.WIDE.U32 R22, R2, 0x4, R22 ;  /* 0x0000000402167825 */ /* 0x001fce00078e0016 */
[----:B------:R-:W0:Y:S01]  /*3230*/  LDC.64 R24, c[0x0][0x3d0] ;  /* 0x0000f400ff187b82 */ /* 0x000e220000000a00 */
[----:B------:R-:W4:Y:S01]  /*3240*/  LDG.E R23, desc[UR14][R22.64] ;  /* 0x0000000e16177981 */ /* 0x000f22000c1e1900 */
[----:B-1----:R-:W-:-:S06]  /*3250*/  IMAD.WIDE R14, R12, 0x4, R14 ;  /* 0x000000040c0e7825 */ /* 0x002fcc00078e020e */
[----:B------:R-:W1:Y:S01]  /*3260*/  LDC.64 R20, c[0x0][0x388] ;  /* 0x0000e200ff147b82 */ /* 0x000e620000000a00 */
[----:B------:R-:W4:Y:S01]  /*3270*/  LDG.E R18, desc[UR14][R14.64] ;  /* 0x0000000e0e127981 */ /* 0x000f22000c1e1900 */
[----:B---3--:R-:W-:-:S05]  /*3280*/  IMAD.WIDE R16, R12, 0x4, R16 ;  /* 0x000000040c107825 */ /* 0x008fca00078e0210 */
[----:B------:R-:W2:Y:S01]  /*3290*/  LDG.E R13, desc[UR14][R16.64] ;  /* 0x0000000e100d7981 */ /* 0x000ea2000c1e1900 */
[----:B----4-:R-:W-:-:S04]  /*32a0*/  FADD R18, R18, -R23 ;  /* 0x8000001712127221 */ /* 0x010fc80000000000 */
[----:B--2---:R-:W-:Y:S02]  /*32b0*/  FFMA R27, R18, R10, R13 ;  /* 0x0000000a121b7223 */ /* 0x004fe4000000000d */
[----:B------:R-:W2:Y:S03]  /*32c0*/  LDC.64 R18, c[0x0][0x390] ;  /* 0x0000e400ff127b82 */ /* 0x000ea60000000a00 */
[----:B------:R3:W-:Y:S04]  /*32d0*/  STG.E desc[UR14][R16.64], R27 ;  /* 0x0000001b10007986 */ /* 0x0007e8000c10190e */
[----:B------:R-:W4:Y:S01]  /*32e0*/  LDG.E R26, desc[UR14][R14.64] ;  /* 0x0000000e0e1a7981 */ /* 0x000f22000c1e1900 */
[----:B0-----:R-:W-:-:S04]  /*32f0*/  IMAD.WIDE R12, R12, 0x4, R24 ;  /* 0x000000040c0c7825 */ /* 0x001fc800078e0218 */
[----:B-1----:R-:W-:-:S04]  /*3300*/  IMAD.WIDE.U32 R20, R2, 0x4, R20 ;  /* 0x0000000402147825 */ /* 0x002fc800078e0014 */
[----:B--2---:R-:W-:-:S04]  /*3310*/  IMAD.WIDE.U32 R18, R2, 0x4, R18 ;  /* 0x0000000402127825 */ /* 0x004fc800078e0012 */
[----:B----4-:R-:W-:-:S05]  /*3320*/  FADD R23, R27, R26 ;  /* 0x0000001a1b177221 */ /* 0x010fca0000000000 */
[----:B------:R3:W-:Y:S04]  /*3330*/  STG.E desc[UR14][R12.64], R23 ;  /* 0x000000170c007986 */ /* 0x0007e8000c10190e */
[----:B------:R-:W2:Y:S04]  /*3340*/  LDG.E R20, desc[UR14][R20.64] ;  /* 0x0000000e14147981 */ /* 0x000ea8000c1e1900 */
[----:B------:R-:W4:Y:S01]  /*3350*/  LDG.E R18, desc[UR14][R18.64] ;  /* 0x0000000e12127981 */ /* 0x000f22000c1e1900 */
[----:B--2---:R-:W-:-:S04]  /*3360*/  FSETP.GEU.AND P1, PT, R23, R20, PT ;  /* 0x000000141700720b */ /* 0x004fc80003f2e000 */
[----:B------:R-:W-:-:S04]  /*3370*/  FSEL R11, R20, R23, !P1 ;  /* 0x00000017140b7208 */ /* 0x000fc80004800000 */
[----:B----4-:R-:W-:-:S04]  /*3380*/  FSETP.GT.AND P1, PT, R11, R18, PT ;  /* 0x000000120b00720b */ /* 0x010fc80003f24000 */
[----:B------:R-:W-:-:S05]  /*3390*/  FSEL R11, R18, R11, P1 ;  /* 0x0000000b120b7208 */ /* 0x000fca0000800000 */
[----:B------:R3:W-:Y:S04]  /*33a0*/  STG.E desc[UR14][R12.64], R11 ;  /* 0x0000000b0c007986 */ /* 0x0007e8000c10190e */
.L_x_11:
[----:B---3--:R-:W-:Y:S01]  /*33b0*/  SHF.R.U32.HI R11, RZ, 0x2, R6 ;  /* 0x00000002ff0b7819 */ /* 0x008fe20000011606 */
[----:B------:R-:W-:Y:S01]  /*33c0*/  IMAD.SHL.U32 R2, R3, 0x10, RZ ;  /* 0x0000001003027824 */ /* 0x000fe200078e00ff */
[----:B------:R-:W0:Y:S01]  /*33d0*/  LDCU UR4, c[0x0][0x3d8] ;  /* 0x00007b00ff0477ac */ /* 0x000e220008000800 */
[----:B-1----:R-:W-:Y:S01]  /*33e0*/  IMAD.MOV.U32 R13, RZ, RZ, 0x2f800000 ;  /* 0x2f800000ff0d7424 */ /* 0x002fe200078e00ff */
[----:B------:R-:W-:Y:S01]  /*33f0*/  LOP3.LUT R11, R11, R6, RZ, 0x3c, !PT ;  /* 0x000000060b0b7212 */ /* 0x000fe200078e3cff */
[----:B------:R-:W-:Y:S01]  /*3400*/  BSSY.RECONVERGENT B0, `(.L_x_15) ;  /* 0x00000e1000007945 */ /* 0x000fe20003800200 */
[----:B------:R-:W1:Y:S03]  /*3410*/  LDCU UR6, c[0x0][0x380] ;  /* 0x00007000ff0677ac */ /* 0x000e660008000800 */
[----:B------:R-:W-:-:S05]  /*3420*/  IMAD.SHL.U32 R6, R11, 0x2, RZ ;  /* 0x000000020b067824 */ /* 0x000fca00078e00ff */
[----:B------:R-:W-:Y:S01]  /*3430*/  LOP3.LUT R6, R11, R6, R2, 0x96, !PT ;  /* 0x000000060b067212 */ /* 0x000fe200078e9602 */
[----:B------:R-:W-:-:S03]  /*3440*/  VIADD R2, R8, 0x700053 ;  /* 0x0070005308027836 */ /* 0x000fc60000000000 */
[----:B------:R-:W-:-:S05]  /*3450*/  LOP3.LUT R11, R6, R3, RZ, 0x3c, !PT ;  /* 0x00000003060b7212 */ /* 0x000fca00078e3cff */
[----:B------:R-:W-:-:S05]  /*3460*/  IMAD.IADD R6, R11, 0x1, R2 ;  /* 0x000000010b067824 */ /* 0x000fca00078e0202 */
[----:B------:R-:W-:-:S05]  /*3470*/  I2FP.F32.U32 R6, R6 ;  /* 0x0000000600067245 */ /* 0x000fca0000201000 */
[----:B------:R-:W-:-:S05]  /*3480*/  FFMA R6, R6, R13, 1.1641532182693481445e-10 ;  /* 0x2f00000006067423 */ /* 0x000fca000000000d */
[----:B0-----:R-:W-:-:S13]  /*3490*/  FSETP.LEU.OR P0, PT, R6, UR4, !P0 ;  /* 0x0000000406007c0b */ /* 0x001fda000c70b400 */
[----:B-1----:R-:W-:Y:S05]  /*34a0*/  @P0 BRA `(.L_x_16) ;  /* 0x0000000c00580947 */ /* 0x002fea0003800000 */
[----:B------:R-:W-:Y:S01]  /*34b0*/  ISETP.NE.AND P0, PT, R9, 0x1, PT ;  /* 0x000000010900780c */ /* 0x000fe20003f05270 */
[----:B------:R-:W-:-:S12]  /*34c0*/  IMAD.MOV.U32 R6, RZ, RZ, RZ ;  /* 0x000000ffff067224 */ /* 0x000fd800078e00ff */
[----:B------:R-:W-:Y:S05]  /*34d0*/  @!P0 BRA `(.L_x_17) ;  /* 0x0000000400d08947 */ /* 0x000fea0003800000 */
[----:B------:R-:W0:Y:S01]  /*34e0*/  LDC.64 R12, c[0x0][0x3d0] ;  /* 0x0000f400ff0c7b82 */ /* 0x000e220000000a00 */
[----:B------:R-:W-:Y:S01]  /*34f0*/  LOP3.LUT R6, R9, 0x7ffffffe, RZ, 0xc0, !PT ;  /* 0x7ffffffe09067812 */ /* 0x000fe200078ec0ff */
[----:B------:R-:W-:-:S07]  /*3500*/  IMAD.MOV.U32 R25, RZ, RZ, RZ ;  /* 0x000000ffff197224 */ /* 0x000fce00078e00ff */
.L_x_21:
[----:B-1----:R-:W1:Y:S02]  /*3510*/  LDC.64 R26, c[0x0][0x3c8] ;  /* 0x0000f200ff1a7b82 */ /* 0x002e640000000a00 */
[----:B-1----:R-:W-:-:S05]  /*3520*/  IMAD.WIDE.U32 R26, R25, 0x4, R26 ;  /* 0x00000004191a7825 */ /* 0x002fca00078e001a */
[----:B------:R-:W2:Y:S01]  /*3530*/  LDG.E R20, desc[UR14][R26.64] ;  /* 0x0000000e1a147981 */ /* 0x000ea2000c1e1900 */
[----:B------:R-:W-:Y:S01]  /*3540*/  SHF.R.U32.HI R8, RZ, 0x2, R7 ;  /* 0x00000002ff087819 */ /* 0x000fe20000011607 */
[----:B------:R-:W-:Y:S01]  /*3550*/  IMAD.MOV.U32 R15, RZ, RZ, 0x3e055027 ;  /* 0x3e055027ff0f7424 */ /* 0x000fe200078e00ff */
[----:B------:R-:W-:Y:S02]  /*3560*/  BSSY.RECONVERGENT B1, `(.L_x_18) ;  /* 0x0000042000017945 */ /* 0x000fe40003800200 */
[----:B------:R-:W-:Y:S01]  /*3570*/  LOP3.LUT R8, R8, R7, RZ, 0x3c, !PT ;  /* 0x0000000708087212 */ /* 0x000fe200078e3cff */
[----:B------:R-:W-:-:S04]  /*3580*/  IMAD.SHL.U32 R7, R11, 0x10, RZ ;  /* 0x000000100b077824 */ /* 0x000fc800078e00ff */
[----:B------:R-:W-:-:S05]  /*3590*/  IMAD.SHL.U32 R9, R8, 0x2, RZ ;  /* 0x0000000208097824 */ /* 0x000fca00078e00ff */
[----:B------:R-:W-:-:S04]  /*35a0*/  LOP3.LUT R8, R8, R9, R7, 0x96, !PT ;  /* 0x0000000908087212 */ /* 0x000fc800078e9607 */
[----:B------:R-:W-:Y:S01]  /*35b0*/  LOP3.LUT R9, R8, R11, RZ, 0x3c, !PT ;  /* 0x0000000b08097212 */ /* 0x000fe200078e3cff */
[----:B------:R-:W-:-:S03]  /*35c0*/  IMAD.MOV.U32 R8, RZ, RZ, 0x2f800000 ;  /* 0x2f800000ff087424 */ /* 0x000fc600078e00ff */
[C---:B------:R-:W-:Y:S01]  /*35d0*/  IADD3 R7, PT, PT, R2.reuse, 0x587c5, R9 ;  /* 0x000587c502077810 */ /* 0x040fe20007ffe009 */
[----:B------:R-:W-:-:S03]  /*35e0*/  VIADD R2, R2, 0xb0f8a ;  /* 0x000b0f8a02027836 */ /* 0x000fc60000000000 */
[----:B------:R-:W-:-:S05]  /*35f0*/  I2FP.F32.U32 R7, R7 ;  /* 0x0000000700077245 */ /* 0x000fca0000201000 */
[----:B------:R-:W-:-:S05]  /*3600*/  FFMA R7, R7, R8, 1.1641532182693481445e-10 ;  /* 0x2f00000007077423 */ /* 0x000fca0000000008 */
[----:B------:R-:W-:-:S04]  /*3610*/  FSETP.GEU.AND P0, PT, R7, 1.175494350822287508e-38, PT ;  /* 0x008000000700780b */ /* 0x000fc80003f0e000 */
[----:B------:R-:W-:-:S09]  /*3620*/  FSEL R10, RZ, -23, P0 ;  /* 0xc1b80000ff0a7808 */ /* 0x000fd20000000000 */
[----:B------:R-:W-:-:S04]  /*3630*/  @!P0 FMUL R7, R7, 8388608 ;  /* 0x4b00000007078820 */ /* 0x000fc80000400000 */
[C---:B------:R-:W-:Y:S01]  /*3640*/  VIADD R8, R7.reuse, 0xc0d55555 ;  /* 0xc0d5555507087836 */ /* 0x040fe20000000000 */
[----:B------:R-:W-:-:S04]  /*3650*/  ISETP.GT.U32.AND P0, PT, R7, 0x7f7fffff, PT ;  /* 0x7f7fffff0700780c */ /* 0x000fc80003f04070 */
[----:B------:R-:W-:-:S05]  /*3660*/  LOP3.LUT R14, R8, 0xff800000, RZ, 0xc0, !PT ;  /* 0xff800000080e7812 */ /* 0x000fca00078ec0ff */
[----:B------:R-:W-:-:S04]  /*3670*/  IMAD.IADD R8, R7, 0x1, -R14 ;  /* 0x0000000107087824 */ /* 0x000fc800078e0a0e */
[----:B------:R-:W-:-:S04]  /*3680*/  FADD R8, R8, -1 ;  /* 0xbf80000008087421 */ /* 0x000fc80000000000 */
[----:B------:R-:W-:-:S04]  /*3690*/  FFMA R15, R8, -R15, 0.14084610342979431152 ;  /* 0x3e1039f6080f7423 */ /* 0x000fc8000000080f */
[----:B------:R-:W-:-:S04]  /*36a0*/  FFMA R15, R8, R15, -0.12148627638816833496 ;  /* 0xbdf8cdcc080f7423 */ /* 0x000fc8000000000f */
[----:B------:R-:W-:-:S04]  /*36b0*/  FFMA R15, R8, R15, 0.13980610668659210205 ;  /* 0x3e0f2955080f7423 */ /* 0x000fc8000000000f */
[----:B------:R-:W-:-:S04]  /*36c0*/  FFMA R15, R8, R15, -0.16684235632419586182 ;  /* 0xbe2ad8b9080f7423 */ /* 0x000fc8000000000f */
[----:B------:R-:W-:-:S04]  /*36d0*/  FFMA R15, R8, R15, 0.20012299716472625732 ;  /* 0x3e4ced0b080f7423 */ /* 0x000fc8000000000f */
[----:B------:R-:W-:-:S04]  /*36e0*/  FFMA R15, R8, R15, -0.24999669194221496582 ;  /* 0xbe7fff22080f7423 */ /* 0x000fc8000000000f */
[----:B------:R-:W-:-:S04]  /*36f0*/  FFMA R15, R8, R15, 0.33333182334899902344 ;  /* 0x3eaaaa78080f7423 */ /* 0x000fc8000000000f */
[----:B------:R-:W-:Y:S01]  /*3700*/  FFMA R17, R8, R15, -0.5 ;  /* 0xbf00000008117423 */ /* 0x000fe2000000000f */
[----:B------:R-:W-:-:S03]  /*3710*/  I2FP.F32.S32 R15, R14 ;  /* 0x0000000e000f7245 */ /* 0x000fc60000201400 */
[C---:B------:R-:W-:Y:S02]  /*3720*/  FMUL R17, R8.reuse, R17 ;  /* 0x0000001108117220 */ /* 0x040fe40000400000 */
[----:B------:R-:W-:Y:S01]  /*3730*/  FFMA R10, R15, 1.1920928955078125e-07, R10 ;  /* 0x340000000f0a7823 */ /* 0x000fe2000000000a */
[----:B------:R-:W-:Y:S01]  /*3740*/  SHF.R.U32.HI R15, RZ, 0x2, R4 ;  /* 0x00000002ff0f7819 */ /* 0x000fe20000011604 */
[----:B------:R-:W-:Y:S01]  /*3750*/  FFMA R17, R8, R17, R8 ;  /* 0x0000001108117223 */ /* 0x000fe20000000008 */
[----:B------:R-:W-:Y:S02]  /*3760*/  IMAD.MOV.U32 R8, RZ, RZ, 0x7f800000 ;  /* 0x7f800000ff087424 */ /* 0x000fe400078e00ff */
[----:B------:R-:W-:Y:S01]  /*3770*/  LOP3.LUT R15, R15, R4, RZ, 0x3c, !PT ;  /* 0x000000040f0f7212 */ /* 0x000fe200078e3cff */
[----:B------:R-:W-:Y:S01]  /*3780*/  FFMA R10, R10, 0.69314718246459960938, R17 ;  /* 0x3f3172180a0a7823 */ /* 0x000fe20000000011 */
[C---:B------:R-:W-:Y:S01]  /*3790*/  @P0 FFMA R10, R7.reuse, R8, +INF ;  /* 0x7f800000070a0423 */ /* 0x040fe20000000008 */
[----:B------:R-:W-:Y:S01]  /*37a0*/  FSETP.NEU.AND P0, PT, R7, RZ, PT ;  /* 0x000000ff0700720b */ /* 0x000fe20003f0d000 */
[----:B------:R-:W-:-:S02]  /*37b0*/  IMAD.SHL.U32 R4, R9, 0x10, RZ ;  /* 0x0000001009047824 */ /* 0x000fc400078e00ff */
[----:B------:R-:W-:Y:S01]  /*37c0*/  FMUL R10, R10, -2 ;  /* 0xc00000000a0a7820 */ /* 0x000fe20000400000 */
[C---:B------:R-:W-:Y:S02]  /*37d0*/  IMAD.SHL.U32 R8, R15.reuse, 0x2, RZ ;  /* 0x000000020f087824 */ /* 0x040fe400078e00ff */
[----:B------:R-:W-:Y:S02]  /*37e0*/  IMAD.MOV.U32 R17, RZ, RZ, 0x30c90fdb ;  /* 0x30c90fdbff117424 */ /* 0x000fe400078e00ff */
[----:B------:R-:W-:Y:S02]  /*37f0*/  FSEL R19, R10, +INF , P0 ;  /* 0x7f8000000a137808 */ /* 0x000fe40000000000 */
[----:B------:R-:W-:Y:S02]  /*3800*/  LOP3.LUT R4, R15, R8, R4, 0x96, !PT ;  /* 0x000000080f047212 */ /* 0x000fe400078e9604 */
[----:B------:R1:W3:Y:S01]  /*3810*/  MUFU.RSQ R14, R19 ;  /* 0x00000013000e7308 */ /* 0x0002e20000001400 */
[----:B------:R-:W-:Y:S01]  /*3820*/  VIADD R7, R19, 0xf3000000 ;  /* 0xf300000013077836 */ /* 0x000fe20000000000 */
[----:B------:R-:W-:-:S04]  /*3830*/  LOP3.LUT R15, R4, R9, RZ, 0x3c, !PT ;  /* 0x00000009040f7212 */ /* 0x000fc800078e3cff */
[----:B------:R-:W-:Y:S01]  /*3840*/  ISETP.GT.U32.AND P0, PT, R7, 0x727fffff, PT ;  /* 0x727fffff0700780c */ /* 0x000fe20003f04070 */
[----:B------:R-:W-:Y:S02]  /*3850*/  IMAD.IADD R4, R15, 0x1, R2 ;  /* 0x000000010f047824 */ /* 0x000fe400078e0202 */
[----:B------:R-:W-:Y:S02]  /*3860*/  IMAD.MOV.U32 R7, RZ, RZ, R5 ;  /* 0x000000ffff077224 */ /* 0x000fe400078e0005 */
[----:B------:R-:W-:Y:S01]  /*3870*/  IMAD.MOV.U32 R5, RZ, RZ, R11 ;  /* 0x000000ffff057224 */ /* 0x000fe200078e000b */
[----:B------:R-:W-:Y:S01]  /*3880*/  I2FP.F32.U32 R4, R4 ;  /* 0x0000000400047245 */ /* 0x000fe20000201000 */
[----:B------:R-:W-:-:S04]  /*3890*/  IMAD.MOV.U32 R11, RZ, RZ, R15 ;  /* 0x000000ffff0b7224 */ /* 0x000fc800078e000f */
[----:B------:R-:W-:Y:S01]  /*38a0*/  FFMA R10, R4, R17, 7.314590599882819788e-10 ;  /* 0x30490fdb040a7423 */ /* 0x000fe20000000011 */
[----:B------:R-:W-:Y:S02]  /*38b0*/  IMAD.MOV.U32 R4, RZ, RZ, R3 ;  /* 0x000000ffff047224 */ /* 0x000fe400078e0003 */
[----:B------:R-:W-:Y:S01]  /*38c0*/  IMAD.MOV.U32 R3, RZ, RZ, R9 ;  /* 0x000000ffff037224 */ /* 0x000fe200078e0009 */
[----:B--2---:R-:W2:Y:S01]  /*38d0*/  F2F.F64.F32 R20, R20 ;  /* 0x0000001400147310 */ /* 0x004ea20000201800 */
[----:B-1-3--:R-:W-:Y:S05]  /*38e0*/  @!P0 BRA `(.L_x_19) ;  /* 0x0000000000148947 */ /* 0x00afea0003800000 */
[----:B------:R-:W-:Y:S01]  /*38f0*/  IMAD.MOV.U32 R8, RZ, RZ, R19 ;  /* 0x000000ffff087224 */ /* 0x000fe200078e0013 */
[----:B------:R-:W-:-:S07]  /*3900*/  MOV R14, 0x3920 ;  /* 0x00003920000e7802 */ /* 0x000fce0000000f00 */
[----:B0-2---:R-:W-:Y:S05]  /*3910*/  CALL.REL.NOINC `($__internal_0_$__cuda_sm20_sqrt_rn_f32_slowpath) ;  /* 0x0000002000207944 */ /* 0x005fea0003c00000 */
[----:B------:R-:W-:Y:S01]  /*3920*/  IMAD.MOV.U32 R8, RZ, RZ, R15 ;  /* 0x000000ffff087224 */ /* 0x000fe200078e000f */
[----:B------:R-:W-:Y:S06]  /*3930*/  BRA `(.L_x_20) ;  /* 0x0000000000107947 */ /* 0x000fec0003800000 */
.L_x_19:
[----:B------:R-:W-:Y:S01]  /*3940*/  FMUL.FTZ R8, R19, R14 ;  /* 0x0000000e13087220 */ /* 0x000fe20000410000 */
[----:B------:R-:W-:-:S03]  /*3950*/  FMUL.FTZ R14, R14, 0.5 ;  /* 0x3f0000000e0e7820 */ /* 0x000fc60000410000 */
[----:B------:R-:W-:-:S04]  /*3960*/  FFMA R9, -R8, R8, R19 ;  /* 0x0000000808097223 */ /* 0x000fc80000000113 */
[----:B------:R-:W-:-:S07]  /*3970*/  FFMA R8, R9, R14, R8 ;  /* 0x0000000e09087223 */ /* 0x000fce0000000008 */
.L_x_20:
[----:B------:R-:W-:Y:S05]  /*3980*/  BSYNC.RECONVERGENT B1 ;  /* 0x0000000000017941 */ /* 0x000fea0003800200 */
.L_x_18:
[----:B------:R-:W-:Y:S01]  /*3990*/  FMUL.RZ R10, R10, 0.15915493667125701904 ;  /* 0x3e22f9830a0a7820 */ /* 0x000fe2000040c000 */
[----:B------:R-:W1:Y:S01]  /*39a0*/  LDC.64 R16, c[0x0][0x388] ;  /* 0x0000e200ff107b82 */ /* 0x000e620000000a00 */
[----:B------:R-:W-:Y:S01]  /*39b0*/  UMOV UR4, 0xd2f1a9fc ;  /* 0xd2f1a9fc00047882 */ /* 0x000fe20000000000 */
[----:B------:R-:W-:Y:S01]  /*39c0*/  UMOV UR5, 0x3f50624d ;  /* 0x3f50624d00057882 */ /* 0x000fe20000000000 */
[----:B------:R-:W3:Y:S05]  /*39d0*/  MUFU.SIN R9, R10 ;  /* 0x0000000a00097308 */ /* 0x000eea0000000400 */
[----:B------:R-:W4:Y:S01]  /*39e0*/  LDC.64 R18, c[0x0][0x390] ;  /* 0x0000e400ff127b82 */ /* 0x000f220000000a00 */
[----:B---3--:R-:W-:Y:S01]  /*39f0*/  FMUL R22, R9, R8 ;  /* 0x0000000809167220 */ /* 0x008fe20000400000 */
[----:B------:R-:W-:-:S03]  /*3a00*/  IMAD.U32 R9, RZ, RZ, UR6 ;  /* 0x00000006ff097e24 */ /* 0x000fc6000f8e00ff */
[----:B------:R-:W2:Y:S01]  /*3a10*/  F2F.F64.F32 R14, R22 ;  /* 0x00000016000e7310 */ /* 0x000ea20000201800 */
[----:B-1----:R-:W-:Y:S01]  /*3a20*/  IMAD.WIDE.U32 R16, R25, 0x4, R16 ;  /* 0x0000000419107825 */ /* 0x002fe200078e0010 */
[----:B--2---:R-:W-:-:S03]  /*3a30*/  DFMA R20, R14, UR4, R20 ;  /* 0x000000040e147c2b */ /* 0x004fc60008000014 */
[----:B------:R-:W-:-:S04]  /*3a40*/  IMAD R15, R0, R9, R25 ;  /* 0x00000009000f7224 */ /* 0x000fc800078e0219 */
[----:B0-----:R-:W-:-:S03]  /*3a50*/  IMAD.WIDE R14, R15, 0x4, R12 ;  /* 0x000000040f0e7825 */ /* 0x001fc600078e020c */
[----:B------:R-:W0:Y:S01]  /*3a60*/  F2F.F32.F64 R21, R20 ;  /* 0x0000001400157310 */ /* 0x000e220000301000 */
[----:B----4-:R-:W-:Y:S01]  /*3a70*/  IMAD.WIDE.U32 R18, R25, 0x4, R18 ;  /* 0x0000000419127825 */ /* 0x010fe200078e0012 */
[----:B0-----:R0:W-:Y:S04]  /*3a80*/  STG.E desc[UR14][R14.64], R21 ;  /* 0x000000150e007986 */ /* 0x0011e8000c10190e */
[----:B------:R-:W2:Y:S04]  /*3a90*/  LDG.E R22, desc[UR14][R16.64] ;  /* 0x0000000e10167981 */ /* 0x000ea8000c1e1900 */
[----:B------:R-:W3:Y:S01]  /*3aa0*/  LDG.E R23, desc[UR14][R18.64] ;  /* 0x0000000e12177981 */ /* 0x000ee2000c1e1900 */
[----:B--2---:R-:W-:-:S04]  /*3ab0*/  FSETP.GT.AND P0, PT, R22, R21, PT ;  /* 0x000000151600720b */ /* 0x004fc80003f04000 */
[----:B------:R-:W-:-:S04]  /*3ac0*/  FSEL R22, R22, R21, P0 ;  /* 0x0000001516167208 */ /* 0x000fc80000000000 */
[----:B---3--:R-:W-:-:S04]  /*3ad0*/  FSETP.GT.AND P0, PT, R22, R23, PT ;  /* 0x000000171600720b */ /* 0x008fc80003f04000 */
[----:B------:R-:W-:-:S05]  /*3ae0*/  FSEL R29, R23, R22, P0 ;  /* 0x00000016171d7208 */ /* 0x000fca0000000000 */
[----:B------:R1:W-:Y:S04]  /*3af0*/  STG.E desc[UR14][R14.64], R29 ;  /* 0x0000001d0e007986 */ /* 0x0003e8000c10190e */
[----:B------:R-:W2:Y:S01]  /*3b00*/  LDG.E R22, desc[UR14][R26.64+0x4] ;  /* 0x0000040e1a167981 */ /* 0x000ea2000c1e1900 */
[----:B------:R-:W3:Y:S02]  /*3b10*/  MUFU.COS R23, R10 ;  /* 0x0000000a00177308 */ /* 0x000ee40000000000 */
[----:B---3--:R-:W-:-:S06]  /*3b20*/  FMUL R8, R23, R8 ;  /* 0x0000000817087220 */ /* 0x008fcc0000400000 */
[----:B0-----:R-:W-:Y:S08]  /*3b30*/  F2F.F64.F32 R20, R8 ;  /* 0x0000000800147310 */ /* 0x001ff00000201800 */
[----:B--2---:R-:W0:Y:S02]  /*3b40*/  F2F.F64.F32 R22, R22 ;  /* 0x0000001600167310 */ /* 0x004e240000201800 */
[----:B0-----:R-:W-:-:S10]  /*3b50*/  DFMA R20, R20, UR4, R22 ;  /* 0x0000000414147c2b */ /* 0x001fd40008000016 */
[----:B------:R-:W0:Y:S02]  /*3b60*/  F2F.F32.F64 R21, R20 ;  /* 0x0000001400157310 */ /* 0x000e240000301000 */
[----:B0-----:R1:W-:Y:S04]  /*3b70*/  STG.E desc[UR14][R14.64+0x4], R21 ;  /* 0x000004150e007986 */ /* 0x0013e8000c10190e */
[----:B------:R-:W2:Y:S04]  /*3b80*/  LDG.E R16, desc[UR14][R16.64+0x4] ;  /* 0x0000040e10107981 */ /* 0x000ea8000c1e1900 */
[----:B------:R-:W3:Y:S01]  /*3b90*/  LDG.E R18, desc[UR14][R18.64+0x4] ;  /* 0x0000040e12127981 */ /* 0x000ee2000c1e1900 */
[----:B------:R-:W-:Y:S01]  /*3ba0*/  VIADD R25, R25, 0x2 ;  /* 0x0000000219197836 */ /* 0x000fe20000000000 */
[----:B--2---:R-:W-:-:S04]  /*3bb0*/  FSETP.GT.AND P0, PT, R16, R21, PT ;  /* 0x000000151000720b */ /* 0x004fc80003f04000 */
[----:B------:R-:W-:-:S04]  /*3bc0*/  FSEL R23, R16, R21, P0 ;  /* 0x0000001510177208 */ /* 0x000fc80000000000 */
[----:B---3--:R-:W-:-:S04]  /*3bd0*/  FSETP.GT.AND P0, PT, R23, R18, PT ;  /* 0x000000121700720b */ /* 0x008fc80003f04000 */
[----:B------:R-:W-:Y:S02]  /*3be0*/  FSEL R23, R18, R23, P0 ;  /* 0x0000001712177208 */ /* 0x000fe40000000000 */
[----:B------:R-:W-:-:S03]  /*3bf0*/  ISETP.NE.AND P0, PT, R25, R6, PT ;  /* 0x000000061900720c */ /* 0x000fc60003f05270 */
[----:B------:R1:W-:Y:S10]  /*3c00*/  STG.E desc[UR14][R14.64+0x4], R23 ;  /* 0x000004170e007986 */ /* 0x0003f4000c10190e */
[----:B------:R-:W-:Y:S05]  /*3c10*/  @P0 BRA `(.L_x_21) ;  /* 0xfffffff8003c0947 */ /* 0x000fea000383ffff */
.L_x_17:
[----:B------:R-:W-:-:S04]  /*3c20*/  LOP3.LUT R3, R9, 0x1, RZ, 0xc0, !PT ;  /* 0x0000000109037812 */ /* 0x000fc800078ec0ff */
[----:B------:R-:W-:-:S13]  /*3c30*/  ISETP.NE.U32.AND P0, PT, R3, 0x1, PT ;  /* 0x000000010300780c */ /* 0x000fda0003f05070 */
[----:B------:R-:W-:Y:S05]  /*3c40*/  @P0 BRA `(.L_x_16) ;  /* 0x0000000400700947 */ /* 0x000fea0003800000 */
[----:B------:R-:W0:Y:S02]  /*3c50*/  LDC.64 R12, c[0x0][0x3c8] ;  /* 0x0000f200ff0c7b82 */ /* 0x000e240000000a00 */
[----:B0-----:R-:W-:-:S06]  /*3c60*/  IMAD.WIDE.U32 R12, R6, 0x4, R12 ;  /* 0x00000004060c7825 */ /* 0x001fcc00078e000c */
[----:B------:R-:W2:Y:S01]  /*3c70*/  LDG.E R12, desc[UR14][R12.64] ;  /* 0x0000000e0c0c7981 */ /* 0x000ea2000c1e1900 */
[----:B------:R-:W-:Y:S01]  /*3c80*/  SHF.R.U32.HI R8, RZ, 0x2, R7 ;  /* 0x00000002ff087819 */ /* 0x000fe20000011607 */
[----:B------:R-:W-:Y:S01]  /*3c90*/  IMAD.SHL.U32 R3, R11, 0x10, RZ ;  /* 0x000000100b037824 */ /* 0x000fe200078e00ff */
[----:B------:R-:W-:Y:S01]  /*3ca0*/  BSSY.RECONVERGENT B1, `(.L_x_22) ;  /* 0x000003c000017945 */ /* 0x000fe20003800200 */
[----:B------:R-:W-:Y:S01]  /*3cb0*/  IMAD.MOV.U32 R10, RZ, RZ, 0x3e055027 ;  /* 0x3e055027ff0a7424 */ /* 0x000fe200078e00ff */
[----:B------:R-:W-:-:S05]  /*3cc0*/  LOP3.LUT R8, R8, R7, RZ, 0x3c, !PT ;  /* 0x0000000708087212 */ /* 0x000fca00078e3cff */
        /* <DEDUP_REMOVED lines=8> */
[----:B------:R-:W-:-:S13]  /*3d50*/  FSETP.GEU.AND P0, PT, R3, 1.175494350822287508e-38, PT ;  /* 0x008000000300780b */ /* 0x000fda0003f0e000 */
[----:B------:R-:W-:-:S04]  /*3d60*/  @!P0 FMUL R3, R3, 8388608 ;  /* 0x4b00000003038820 */ /* 0x000fc80000400000 */
[----:B------:R-:W-:-:S05]  /*3d70*/  VIADD R7, R3, 0xc0d55555 ;  /* 0xc0d5555503077836 */ /* 0x000fca0000000000 */
[----:B------:R-:W-:-:S05]  /*3d80*/  LOP3.LUT R8, R7, 0xff800000, RZ, 0xc0, !PT ;  /* 0xff80000007087812 */ /* 0x000fca00078ec0ff */
[----:B------:R-:W-:Y:S01]  /*3d90*/  IMAD.IADD R7, R3, 0x1, -R8 ;  /* 0x0000000103077824 */ /* 0x000fe200078e0a08 */
[----:B------:R-:W-:-:S03]  /*3da0*/  I2FP.F32.S32 R8, R8 ;  /* 0x0000000800087245 */ /* 0x000fc60000201400 */
[----:B------:R-:W-:Y:S01]  /*3db0*/  FADD R9, R7, -1 ;  /* 0xbf80000007097421 */ /* 0x000fe20000000000 */
[----:B------:R-:W-:Y:S02]  /*3dc0*/  FSEL R7, RZ, -23, P0 ;  /* 0xc1b80000ff077808 */ /* 0x000fe40000000000 */
[----:B------:R-:W-:Y:S01]  /*3dd0*/  ISETP.GT.U32.AND P0, PT, R3, 0x7f7fffff, PT ;  /* 0x7f7fffff0300780c */ /* 0x000fe20003f04070 */
[C---:B------:R-:W-:Y:S02]  /*3de0*/  FFMA R10, R9.reuse, -R10, 0.14084610342979431152 ;  /* 0x3e1039f6090a7423 */ /* 0x040fe4000000080a */
[----:B------:R-:W-:Y:S01]  /*3df0*/  FFMA R7, R8, 1.1920928955078125e-07, R7 ;  /* 0x3400000008077823 */ /* 0x000fe20000000007 */
[----:B------:R-:W-:Y:S02]  /*3e00*/  IMAD.MOV.U32 R8, RZ, RZ, 0x7f800000 ;  /* 0x7f800000ff087424 */ /* 0x000fe400078e00ff */
[----:B------:R-:W-:-:S04]  /*3e10*/  FFMA R10, R9, R10, -0.12148627638816833496 ;  /* 0xbdf8cdcc090a7423 */ /* 0x000fc8000000000a */
[----:B------:R-:W-:-:S04]  /*3e20*/  FFMA R10, R9, R10, 0.13980610668659210205 ;  /* 0x3e0f2955090a7423 */ /* 0x000fc8000000000a */
[----:B------:R-:W-:-:S04]  /*3e30*/  FFMA R10, R9, R10, -0.16684235632419586182 ;  /* 0xbe2ad8b9090a7423 */ /* 0x000fc8000000000a */
[----:B------:R-:W-:-:S04]  /*3e40*/  FFMA R10, R9, R10, 0.20012299716472625732 ;  /* 0x3e4ced0b090a7423 */ /* 0x000fc8000000000a */
[----:B------:R-:W-:-:S04]  /*3e50*/  FFMA R10, R9, R10, -0.24999669194221496582 ;  /* 0xbe7fff22090a7423 */ /* 0x000fc8000000000a */
[----:B------:R-:W-:-:S04]  /*3e60*/  FFMA R10, R9, R10, 0.33333182334899902344 ;  /* 0x3eaaaa78090a7423 */ /* 0x000fc8000000000a */
[----:B------:R-:W-:-:S04]  /*3e70*/  FFMA R10, R9, R10, -0.5 ;  /* 0xbf000000090a7423 */ /* 0x000fc8000000000a */
[----:B------:R-:W-:-:S04]  /*3e80*/  FMUL R10, R9, R10 ;  /* 0x0000000a090a7220 */ /* 0x000fc80000400000 */
[----:B------:R-:W-:-:S04]  /*3e90*/  FFMA R10, R9, R10, R9 ;  /* 0x0000000a090a7223 */ /* 0x000fc80000000009 */
[----:B------:R-:W-:Y:S01]  /*3ea0*/  FFMA R10, R7, 0.69314718246459960938, R10 ;  /* 0x3f317218070a7823 */ /* 0x000fe2000000000a */
[----:B------:R-:W-:Y:S01]  /*3eb0*/  SHF.R.U32.HI R7, RZ, 0x2, R4 ;  /* 0x00000002ff077819 */ /* 0x000fe20000011604 */
[C---:B------:R-:W-:Y:S01]  /*3ec0*/  @P0 FFMA R10, R3.reuse, R8, +INF ;  /* 0x7f800000030a0423 */ /* 0x040fe20000000008 */
[----:B------:R-:W-:Y:S02]  /*3ed0*/  FSETP.NEU.AND P0, PT, R3, RZ, PT ;  /* 0x000000ff0300720b */ /* 0x000fe40003f0d000 */
[----:B------:R-:W-:Y:S01]  /*3ee0*/  LOP3.LUT R7, R7, R4, RZ, 0x3c, !PT ;  /* 0x0000000407077212 */ /* 0x000fe200078e3cff */
[----:B------:R-:W-:Y:S01]  /*3ef0*/  FMUL R10, R10, -2 ;  /* 0xc00000000a0a7820 */ /* 0x000fe20000400000 */
[----:B------:R-:W-:-:S03]  /*3f00*/  IMAD.SHL.U32 R4, R11, 0x10, RZ ;  /* 0x000000100b047824 */ /* 0x000fc600078e00ff */
[----:B------:R-:W-:Y:S01]  /*3f10*/  IMAD.SHL.U32 R3, R7, 0x2, RZ ;  /* 0x0000000207037824 */ /* 0x000fe200078e00ff */
[----:B------:R-:W-:Y:S01]  /*3f20*/  FSEL R8, R10, +INF , P0 ;  /* 0x7f8000000a087808 */ /* 0x000fe20000000000 */
[----:B------:R-:W-:-:S03]  /*3f30*/  IMAD.MOV.U32 R10, RZ, RZ, 0x30c90fdb ;  /* 0x30c90fdbff0a7424 */ /* 0x000fc600078e00ff */
[----:B------:R-:W-:Y:S02]  /*3f40*/  LOP3.LUT R4, R7, R3, R4, 0x96, !PT ;  /* 0x0000000307047212 */ /* 0x000fe400078e9604 */
[----:B------:R0:W3:Y:S02]  /*3f50*/  MUFU.RSQ R7, R8 ;  /* 0x0000000800077308 */ /* 0x0000e40000001400 */
[----:B------:R-:W-:Y:S01]  /*3f60*/  LOP3.LUT R11, R4, R11, RZ, 0x3c, !PT ;  /* 0x0000000b040b7212 */ /* 0x000fe200078e3cff */
[----:B------:R-:W-:-:S04]  /*3f70*/  VIADD R4, R8, 0xf3000000 ;  /* 0xf300000008047836 */ /* 0x000fc80000000000 */
[----:B------:R-:W-:Y:S01]  /*3f80*/  IMAD.IADD R3, R11, 0x1, R2 ;  /* 0x000000010b037824 */ /* 0x000fe200078e0202 */
[----:B------:R-:W-:-:S04]  /*3f90*/  ISETP.GT.U32.AND P0, PT, R4, 0x727fffff, PT ;  /* 0x727fffff0400780c */ /* 0x000fc80003f04070 */
[----:B------:R-:W-:-:S05]  /*3fa0*/  I2FP.F32.U32 R3, R3 ;  /* 0x0000000300037245 */ /* 0x000fca0000201000 */
[----:B------:R-:W-:Y:S01]  /*3fb0*/  FFMA R10, R3, R10, 7.314590599882819788e-10 ;  /* 0x30490fdb030a7423 */ /* 0x000fe2000000000a */
[----:B--2---:R-:W2:Y:S03]  /*3fc0*/  F2F.F64.F32 R12, R12 ;  /* 0x0000000c000c7310 */ /* 0x004ea60000201800 */
[----:B0--3--:R-:W-:Y:S05]  /*3fd0*/  @!P0 BRA `(.L_x_23) ;  /* 0x0000000000108947 */ /* 0x009fea0003800000 */
[----:B-1----:R-:W-:-:S07]  /*3fe0*/  MOV R14, 0x4000 ;  /* 0x00004000000e7802 */ /* 0x002fce0000000f00 */
[----:B--2---:R-:W-:Y:S05]  /*3ff0*/  CALL.REL.NOINC `($__internal_0_$__cuda_sm20_sqrt_rn_f32_slowpath) ;  /* 0x0000001800687944 */ /* 0x004fea0003c00000 */
[----:B------:R-:W-:Y:S01]  /*4000*/  IMAD.MOV.U32 R3, RZ, RZ, R15 ;  /* 0x000000ffff037224 */ /* 0x000fe200078e000f */
[----:B------:R-:W-:Y:S06]  /*4010*/  BRA `(.L_x_24) ;  /* 0x0000000000107947 */ /* 0x000fec0003800000 */
.L_x_23:
[----:B------:R-:W-:Y:S01]  /*4020*/  FMUL.FTZ R3, R8, R7 ;  /* 0x0000000708037220 */ /* 0x000fe20000410000 */
[----:B------:R-:W-:-:S03]  /*4030*/  FMUL.FTZ R7, R7, 0.5 ;  /* 0x3f00000007077820 */ /* 0x000fc60000410000 */
[----:B------:R-:W-:-:S04]  /*4040*/  FFMA R4, -R3, R3, R8 ;  /* 0x0000000303047223 */ /* 0x000fc80000000108 */
[----:B------:R-:W-:-:S07]  /*4050*/  FFMA R3, R4, R7, R3 ;  /* 0x0000000704037223 */ /* 0x000fce0000000003 */
.L_x_24:
[----:B------:R-:W-:Y:S05]  /*4060*/  BSYNC.RECONVERGENT B1 ;  /* 0x0000000000017941 */ /* 0x000fea0003800200 */
.L_x_22:
[----:B------:R-:W-:Y:S01]  /*4070*/  FMUL.RZ R4, R10, 0.15915493667125701904 ;  /* 0x3e22f9830a047820 */ /* 0x000fe2000040c000 */
[----:B------:R-:W0:Y:S01]  /*4080*/  LDCU UR7, c[0x0][0x380] ;  /* 0x00007000ff0777ac */ /* 0x000e220008000800 */
[----:B------:R-:W3:Y:S01]  /*4090*/  LDC.64 R16, c[0x0][0x3d0] ;  /* 0x0000f400ff107b82 */ /* 0x000ee20000000a00 */
[----:B------:R-:W-:-:S03]  /*40a0*/  UMOV UR4, 0xd2f1a9fc ;  /* 0xd2f1a9fc00047882 */ /* 0x000fc60000000000 */
[----:B------:R-:W4:Y:S01]  /*40b0*/  MUFU.SIN R4, R4 ;  /* 0x0000000400047308 */ /* 0x000f220000000400 */
[----:B------:R-:W-:-:S03]  /*40c0*/  UMOV UR5, 0x3f50624d ;  /* 0x3f50624d00057882 */ /* 0x000fc60000000000 */
[----:B-1----:R-:W1:Y:S01]  /*40d0*/  LDC.64 R14, c[0x0][0x388] ;  /* 0x0000e200ff0e7b82 */ /* 0x002e620000000a00 */
[----:B----4-:R-:W-:-:S04]  /*40e0*/  FMUL R3, R4, R3 ;  /* 0x0000000304037220 */ /* 0x010fc80000400000 */
[----:B------:R-:W2:Y:S01]  /*40f0*/  F2F.F64.F32 R8, R3 ;  /* 0x0000000300087310 */ /* 0x000ea20000201800 */
[----:B-1----:R-:W-:Y:S01]  /*4100*/  IMAD.WIDE.U32 R14, R6, 0x4, R14 ;  /* 0x00000004060e7825 */ /* 0x002fe200078e000e */
[----:B--2---:R-:W-:Y:S01]  /*4110*/  DFMA R18, R8, UR4, R12 ;  /* 0x0000000408127c2b */ /* 0x004fe2000800000c */
[----:B------:R-:W1:Y:S02]  /*4120*/  LDC.64 R12, c[0x0][0x390] ;  /* 0x0000e400ff0c7b82 */ /* 0x000e640000000a00 */
[----:B0-----:R-:W-:-:S04]  /*4130*/  IMAD.U32 R9, RZ, RZ, UR7 ;  /* 0x00000007ff097e24 */ /* 0x001fc8000f8e00ff */
[----:B------:R-:W-:-:S03]  /*4140*/  IMAD R7, R0, R9, R6 ;  /* 0x0000000900077224 */ /* 0x000fc600078e0206 */
[----:B------:R-:W0:Y:S01]  /*4150*/  F2F.F32.F64 R19, R18 ;  /* 0x0000001200137310 */ /* 0x000e220000301000 */
[----:B---3--:R-:W-:-:S05]  /*4160*/  IMAD.WIDE R16, R7, 0x4, R16 ;  /* 0x0000000407107825 */ /* 0x008fca00078e0210 */
[----:B0-----:R0:W-:Y:S01]  /*4170*/  STG.E desc[UR14][R16.64], R19 ;  /* 0x0000001310007986 */ /* 0x0011e2000c10190e */
[----:B-1----:R-:W-:-:S03]  /*4180*/  IMAD.WIDE.U32 R12, R6, 0x4, R12 ;  /* 0x00000004060c7825 */ /* 0x002fc600078e000c */
[----:B------:R-:W2:Y:S04]  /*4190*/  LDG.E R14, desc[UR14][R14.64] ;  /* 0x0000000e0e0e7981 */ /* 0x000ea8000c1e1900 */
[----:B------:R-:W3:Y:S01]  /*41a0*/  LDG.E R12, desc[UR14][R12.64] ;  /* 0x0000000e0c0c7981 */ /* 0x000ee2000c1e1900 */
[----:B------:R-:W-:Y:S01]  /*41b0*/  IMAD.MOV.U32 R7, RZ, RZ, R5 ;  /* 0x000000ffff077224 */ /* 0x000fe200078e0005 */
[----:B--2---:R-:W-:-:S04]  /*41c0*/  FSETP.GT.AND P0, PT, R14, R19, PT ;  /* 0x000000130e00720b */ /* 0x004fc80003f04000 */
[----:B------:R-:W-:-:S04]  /*41d0*/  FSEL R3, R14, R19, P0 ;  /* 0x000000130e037208 */ /* 0x000fc80000000000 */
[----:B---3--:R-:W-:-:S04]  /*41e0*/  FSETP.GT.AND P0, PT, R3, R12, PT ;  /* 0x0000000c0300720b */ /* 0x008fc80003f04000 */
[----:B------:R-:W-:-:S05]  /*41f0*/  FSEL R3, R12, R3, P0 ;  /* 0x000000030c037208 */ /* 0x000fca0000000000 */
[----:B------:R0:W-:Y:S04]  /*4200*/  STG.E desc[UR14][R16.64], R3 ;  /* 0x0000000310007986 */ /* 0x0001e8000c10190e */
.L_x_16:
[----:B------:R-:W-:Y:S05]  /*4210*/  BSYNC.RECONVERGENT B0 ;  /* 0x0000000000007941 */ /* 0x000fea0003800200 */
.L_x_15:
[----:B------:R-:W-:Y:S01]  /*4220*/  ISETP.GE.AND P0, PT, R9, 0x1, PT ;  /* 0x000000010900780c */ /* 0x000fe20003f06270 */
[----:B------:R-:W-:Y:S01]  /*4230*/  BSSY.RECONVERGENT B0, `(.L_x_25) ;  /* 0x0000083000007945 */ /* 0x000fe20003800200 */
[----:B-1----:R-:W-:Y:S02]  /*4240*/  IMAD.MOV.U32 R14, RZ, RZ, RZ ;  /* 0x000000ffff0e7224 */ /* 0x002fe400078e00ff */
[----:B------:R-:W-:-:S09]  /*4250*/  IMAD.MOV.U32 R10, RZ, RZ, RZ ;  /* 0x000000ffff0a7224 */ /* 0x000fd200078e00ff */
[----:B------:R-:W-:Y:S05]  /*4260*/  @!P0 BRA `(.L_x_26) ;  /* 0x0000000400fc8947 */ /* 0x000fea0003800000 */
[----:B0-----:R-:W-:Y:S01]  /*4270*/  I2FP.F32.U32 R16, R9 ;  /* 0x0000000900107245 */ /* 0x001fe20000201000 */
[----:B------:R-:W-:Y:S02]  /*4280*/  IMAD.MOV.U32 R10, RZ, RZ, RZ ;  /* 0x000000ffff0a7224 */ /* 0x000fe400078e00ff */
[----:B------:R-:W-:Y:S02]  /*4290*/  IMAD.MOV.U32 R9, RZ, RZ, RZ ;  /* 0x000000ffff097224 */ /* 0x000fe400078e00ff */
[----:B------:R-:W-:-:S07]  /*42a0*/  IMAD.MOV.U32 R14, RZ, RZ, RZ ;  /* 0x000000ffff0e7224 */ /* 0x000fce00078e00ff */
.L_x_34:
[----:B------:R-:W0:Y:S01]  /*42b0*/  LDC.64 R18, c[0x0][0x3d0] ;  /* 0x0000f400ff127b82 */ /* 0x000e220000000a00 */
[----:B------:R-:W1:Y:S02]  /*42c0*/  LDCU UR4, c[0x0][0x380] ;  /* 0x00007000ff0477ac */ /* 0x000e640008000800 */
[----:B-1----:R-:W-:-:S04]  /*42d0*/  IMAD R3, R0, UR4, R9 ;  /* 0x0000000400037c24 */ /* 0x002fc8000f8e0209 */
[----:B0-----:R-:W-:-:S06]  /*42e0*/  IMAD.WIDE R18, R3, 0x4, R18 ;  /* 0x0000000403127825 */ /* 0x001fcc00078e0212 */
[----:B------:R-:W2:Y:S01]  /*42f0*/  LDG.E R18, desc[UR14][R18.64] ;  /* 0x0000000e12127981 */ /* 0x000ea2000c1e1900 */
[----:B------:R-:W0:Y:S01]  /*4300*/  MUFU.RCP R5, R16 ;  /* 0x0000001000057308 */ /* 0x000e220000001000 */
[----:B------:R-:W-:Y:S01]  /*4310*/  VIADD R9, R9, 0x1 ;  /* 0x0000000109097836 */ /* 0x000fe20000000000 */
[----:B------:R-:W-:Y:S04]  /*4320*/  BSSY.RECONVERGENT B1, `(.L_x_27) ;  /* 0x000000e000017945 */ /* 0x000fe80003800200 */
[----:B------:R-:W-:Y:S01]  /*4330*/  ISETP.NE.AND P2, PT, R9, UR4, PT ;  /* 0x0000000409007c0c */ /* 0x000fe2000bf45270 */
[----:B0-----:R-:W-:-:S04]  /*4340*/  FFMA R4, -R16, R5, 1 ;  /* 0x3f80000010047423 */ /* 0x001fc80000000105 */
[----:B------:R-:W-:Y:S01]  /*4350*/  FFMA R4, R5, R4, R5 ;  /* 0x0000000405047223 */ /* 0x000fe20000000005 */
[----:B--2---:R-:W-:-:S04]  /*4360*/  FMUL R3, R18, R18 ;  /* 0x0000001212037220 */ /* 0x004fc80000400000 */
[----:B------:R-:W0:Y:S01]  /*4370*/  FCHK P0, R3, R16 ;  /* 0x0000001003007302 */ /* 0x000e220000000000 */
[----:B------:R-:W-:-:S04]  /*4380*/  FFMA R5, R3, R4, RZ ;  /* 0x0000000403057223 */ /* 0x000fc800000000ff */
[----:B------:R-:W-:-:S04]  /*4390*/  FFMA R6, -R16, R5, R3 ;  /* 0x0000000510067223 */ /* 0x000fc80000000103 */
[----:B------:R-:W-:Y:S01]  /*43a0*/  FFMA R5, R4, R6, R5 ;  /* 0x0000000604057223 */ /* 0x000fe20000000005 */
[----:B0-----:R-:W-:Y:S06]  /*43b0*/  @!P0 BRA `(.L_x_28) ;  /* 0x0000000000108947 */ /* 0x001fec0003800000 */
[----:B------:R-:W-:Y:S01]  /*43c0*/  IMAD.MOV.U32 R4, RZ, RZ, R16 ;  /* 0x000000ffff047224 */ /* 0x000fe200078e0010 */
[----:B------:R-:W-:-:S07]  /*43d0*/  MOV R6, 0x43f0 ;  /* 0x000043f000067802 */ /* 0x000fce0000000f00 */
[----:B------:R-:W-:Y:S05]  /*43e0*/  CALL.REL.NOINC `($__internal_1_$__cuda_sm3x_div_rn_noftz_f32_slowpath) ;  /* 0x0000001400c47944 */ /* 0x000fea0003c00000 */
[----:B------:R-:W-:-:S07]  /*43f0*/  IMAD.MOV.U32 R5, RZ, RZ, R3 ;  /* 0x000000ffff057224 */ /* 0x000fce00078e0003 */
.L_x_28:
[----:B------:R-:W-:Y:S05]  /*4400*/  BSYNC.RECONVERGENT B1 ;  /* 0x0000000000017941 */ /* 0x000fea0003800200 */
.L_x_27:
[----:B------:R-:W-:Y:S01]  /*4410*/  FMUL R18, R18, 6.2831854820251464844 ;  /* 0x40c90fdb12127820 */ /* 0x000fe20000400000 */
[----:B------:R-:W-:Y:S01]  /*4420*/  BSSY.RECONVERGENT B1, `(.L_x_29) ;  /* 0x0000041000017945 */ /* 0x000fe20003800200 */
[----:B------:R-:W-:Y:S02]  /*4430*/  FADD R14, R5, R14 ;  /* 0x0000000e050e7221 */ /* 0x000fe40000000000 */
[C---:B------:R-:W-:Y:S01]  /*4440*/  FMUL R3, R18.reuse, 0.63661974668502807617 ;  /* 0x3f22f98312037820 */ /* 0x040fe20000400000 */
[----:B------:R-:W-:-:S05]  /*4450*/  FSETP.GE.AND P0, PT, |R18|, 105615, PT ;  /* 0x47ce47801200780b */ /* 0x000fca0003f06200 */
[----:B------:R-:W0:Y:S02]  /*4460*/  F2I.NTZ R3, R3 ;  /* 0x0000000300037305 */ /* 0x000e240000203100 */
[----:B0-----:R-:W-:-:S05]  /*4470*/  I2FP.F32.S32 R13, R3 ;  /* 0x00000003000d7245 */ /* 0x001fca0000201400 */
[----:B------:R-:W-:-:S04]  /*4480*/  FFMA R4, R13, -1.5707962512969970703, R18 ;  /* 0xbfc90fda0d047823 */ /* 0x000fc80000000012 */
[----:B------:R-:W-:-:S04]  /*4490*/  FFMA R4, R13, -7.5497894158615963534e-08, R4 ;  /* 0xb3a221680d047823 */ /* 0x000fc80000000004 */
[----:B------:R-:W-:Y:S01]  /*44a0*/  FFMA R4, R13, -5.3903029534742383927e-15, R4 ;  /* 0xa7c234c50d047823 */ /* 0x000fe20000000004 */
[----:B------:R-:W-:Y:S06]  /*44b0*/  @!P0 BRA `(.L_x_30) ;  /* 0x0000000000dc8947 */ /* 0x000fec0003800000 */
[----:B------:R-:W-:-:S13]  /*44c0*/  FSETP.NEU.AND P0, PT, |R18|, +INF , PT ;  /* 0x7f8000001200780b */ /* 0x000fda0003f0d200 */
[----:B------:R-:W-:Y:S01]  /*44d0*/  @!P0 FMUL R4, RZ, R18 ;  /* 0x00000012ff048220 */ /* 0x000fe20000400000 */
[----:B------:R-:W-:Y:S01]  /*44e0*/  @!P0 IMAD.MOV.U32 R3, RZ, RZ, RZ ;  /* 0x000000ffff038224 */ /* 0x000fe200078e00ff */
[----:B------:R-:W-:Y:S06]  /*44f0*/  @!P0 BRA `(.L_x_30) ;  /* 0x0000000000cc8947 */ /* 0x000fec0003800000 */
[----:B------:R-:W-:Y:S01]  /*4500*/  IMAD.SHL.U32 R4, R18, 0x100, RZ ;  /* 0x0000010012047824 */ /* 0x000fe200078e00ff */
[----:B------:R-:W0:Y:S01]  /*4510*/  LDCU.64 UR6, c[0x4][0x58] ;  /* 0x01000b00ff0677ac */ /* 0x000e220008000a00 */
[----:B------:R-:W-:Y:S02]  /*4520*/  IMAD.MOV.U32 R8, RZ, RZ, RZ ;  /* 0x000000ffff087224 */ /* 0x000fe400078e00ff */
[----:B------:R-:W-:Y:S01]  /*4530*/  IMAD.MOV.U32 R3, RZ, RZ, R1 ;  /* 0x000000ffff037224 */ /* 0x000fe200078e0001 */
[----:B------:R-:W-:Y:S01]  /*4540*/  LOP3.LUT R15, R4, 0x80000000, RZ, 0xfc, !PT ;  /* 0x80000000040f7812 */ /* 0x000fe200078efcff */
[----:B------:R-:W-:Y:S01]  /*4550*/  UMOV UR5, URZ ;  /* 0x000000ff00057c82 */ /* 0x000fe20008000000 */
[----:B------:R-:W-:-:S05]  /*4560*/  UMOV UR4, URZ ;  /* 0x000000ff00047c82 */ /* 0x000fca0008000000 */
.L_x_31:
[----:B0-----:R-:W-:Y:S02]  /*4570*/  IMAD.U32 R12, RZ, RZ, UR6 ;  /* 0x00000006ff0c7e24 */ /* 0x001fe4000f8e00ff */
[----:B------:R-:W-:-:S05]  /*4580*/  IMAD.U32 R13, RZ, RZ, UR7 ;  /* 0x00000007ff0d7e24 */ /* 0x000fca000f8e00ff */
[----:B------:R-:W2:Y:S01]  /*4590*/  LDG.E.CONSTANT R4, desc[UR14][R12.64] ;  /* 0x0000000e0c047981 */ /* 0x000ea2000c1e9900 */
[----:B------:R-:W-:Y:S02]  /*45a0*/  UIADD3 UR6, UP0, UPT, UR6, 0x4, URZ ;  /* 0x0000000406067890 */ /* 0x000fe4000ff1e0ff */
[----:B------:R-:W-:Y:S02]  /*45b0*/  UIADD3 UR4, UPT, UPT, UR4, 0x1, URZ ;  /* 0x0000000104047890 */ /* 0x000fe4000fffe0ff */
[----:B------:R-:W-:Y:S02]  /*45c0*/  UIADD3.X UR7, UPT, UPT, URZ, UR7, URZ, UP0, !UPT ;  /* 0x00000007ff077290 */ /* 0x000fe400087fe4ff */
[----:B------:R-:W-:Y:S01]  /*45d0*/  UISETP.NE.AND UP0, UPT, UR4, 0x6, UPT ;  /* 0x000000060400788c */ /* 0x000fe2000bf05270 */
[----:B--2---:R-:W-:-:S03]  /*45e0*/  IMAD.WIDE.U32 R4, R4, R15, RZ ;  /* 0x0000000f04047225 */ /* 0x004fc600078e00ff */
[----:B------:R-:W-:-:S04]  /*45f0*/  IADD3 R4, P0, PT, R4, R8, RZ ;  /* 0x0000000804047210 */ /* 0x000fc80007f1e0ff */
[----:B------:R-:W-:Y:S01]  /*4600*/  IADD3.X R8, PT, PT, R5, UR5, RZ, P0, !PT ;  /* 0x0000000505087c10 */ /* 0x000fe200087fe4ff */
[----:B------:R0:W-:Y:S02]  /*4610*/  STL [R3], R4 ;  /* 0x0000000403007387 */ /* 0x0001e40000100800 */
[----:B0-----:R-:W-:Y:S01]  /*4620*/  VIADD R3, R3, 0x4 ;  /* 0x0000000403037836 */ /* 0x001fe20000000000 */
[----:B------:R-:W-:Y:S06]  /*4630*/  BRA.U UP0, `(.L_x_31) ;  /* 0xfffffffd00cc7547 */ /* 0x000fec000b83ffff */
[----:B------:R-:W-:Y:S01]  /*4640*/  SHF.R.U32.HI R6, RZ, 0x17, R18 ;  /* 0x00000017ff067819 */ /* 0x000fe20000011612 */
[----:B------:R0:W-:Y:S03]  /*4650*/  STL [R1+0x18], R8 ;  /* 0x0000180801007387 */ /* 0x0001e60000100800 */
[C---:B------:R-:W-:Y:S02]  /*4660*/  LOP3.LUT R3, R6.reuse, 0xe0, RZ, 0xc0, !PT ;  /* 0x000000e006037812 */ /* 0x040fe400078ec0ff */
[----:B------:R-:W-:-:S03]  /*4670*/  LOP3.LUT P0, RZ, R6, 0x1f, RZ, 0xc0, !PT ;  /* 0x0000001f06ff7812 */ /* 0x000fc6000780c0ff */
[----:B------:R-:W-:-:S05]  /*4680*/  VIADD R3, R3, 0xffffff80 ;  /* 0xffffff8003037836 */ /* 0x000fca0000000000 */
[----:B------:R-:W-:-:S05]  /*4690*/  SHF.R.U32.HI R4, RZ, 0x5, R3 ;  /* 0x00000005ff047819 */ /* 0x000fca0000011603 */
[----:B------:R-:W-:-:S05]  /*46a0*/  IMAD R15, R4, -0x4, R1 ;  /* 0xfffffffc040f7824 */ /* 0x000fca00078e0201 */
[----:B------:R-:W2:Y:S04]  /*46b0*/  LDL R3, [R15+0x18] ;  /* 0x000018000f037983 */ /* 0x000ea80000100800 */
[----:B------:R-:W2:Y:S04]  /*46c0*/  LDL R4, [R15+0x14] ;  /* 0x000014000f047983 */ /* 0x000ea80000100800 */
[----:B------:R-:W3:Y:S01]  /*46d0*/  @P0 LDL R5, [R15+0x10] ;  /* 0x000010000f050983 */ /* 0x000ee20000100800 */
[----:B------:R-:W-:Y:S01]  /*46e0*/  LOP3.LUT R6, R6, 0x1f, RZ, 0xc0, !PT ;  /* 0x0000001f06067812 */ /* 0x000fe200078ec0ff */
[----:B------:R-:W-:Y:S01]  /*46f0*/  UMOV UR4, 0x54442d19 ;  /* 0x54442d1900047882 */ /* 0x000fe20000000000 */
[----:B------:R-:W-:-:S02]  /*4700*/  UMOV UR5, 0x3bf921fb ;  /* 0x3bf921fb00057882 */ /* 0x000fc40000000000 */
[-C--:B--2---:R-:W-:Y:S02]  /*4710*/  @P0 SHF.L.W.U32.HI R3, R4, R6.reuse, R3 ;  /* 0x0000000604030219 */ /* 0x084fe40000010e03 */
[----:B---3--:R-:W-:Y:S02]  /*4720*/  @P0 SHF.L.W.U32.HI R4, R5, R6, R4 ;  /* 0x0000000605040219 */ /* 0x008fe40000010e04 */
[----:B------:R-:W-:Y:S02]  /*4730*/  ISETP.GE.AND P0, PT, R18, RZ, PT ;  /* 0x000000ff1200720c */ /* 0x000fe40003f06270 */
[C---:B------:R-:W-:Y:S01]  /*4740*/  SHF.L.W.U32.HI R5, R4.reuse, 0x2, R3 ;  /* 0x0000000204057819 */ /* 0x040fe20000010e03 */
[----:B------:R-:W-:-:S03]  /*4750*/  IMAD.SHL.U32 R4, R4, 0x4, RZ ;  /* 0x0000000404047824 */ /* 0x000fc600078e00ff */
[----:B------:R-:W-:Y:S02]  /*4760*/  SHF.R.S32.HI R6, RZ, 0x1f, R5 ;  /* 0x0000001fff067819 */ /* 0x000fe40000011405 */
[----:B------:R-:W-:Y:S02]  /*4770*/  LOP3.LUT R18, R5, R18, RZ, 0x3c, !PT ;  /* 0x0000001205127212 */ /* 0x000fe400078e3cff */
[C---:B------:R-:W-:Y:S02]  /*4780*/  LOP3.LUT R12, R6.reuse, R4, RZ, 0x3c, !PT ;  /* 0x00000004060c7212 */ /* 0x040fe400078e3cff */
[----:B------:R-:W-:Y:S02]  /*4790*/  LOP3.LUT R13, R6, R5, RZ, 0x3c, !PT ;  /* 0x00000005060d7212 */ /* 0x000fe400078e3cff */
[----:B------:R-:W-:Y:S02]  /*47a0*/  SHF.R.U32.HI R4, RZ, 0x1e, R3 ;  /* 0x0000001eff047819 */ /* 0x000fe40000011603 */
[----:B------:R-:W-:-:S02]  /*47b0*/  ISETP.GE.AND P1, PT, R18, RZ, PT ;  /* 0x000000ff1200720c */ /* 0x000fc40003f26270 */
[----:B------:R-:W1:Y:S01]  /*47c0*/  I2F.F64.S64 R12, R12 ;  /* 0x0000000c000c7312 */ /* 0x000e620000301c00 */
[----:B------:R-:W-:-:S05]  /*47d0*/  LEA.HI R3, R5, R4, RZ, 0x1 ;  /* 0x0000000405037211 */ /* 0x000fca00078f08ff */
[----:B------:R-:W-:-:S04]  /*47e0*/  IMAD.MOV R4, RZ, RZ, -R3 ;  /* 0x000000ffff047224 */ /* 0x000fc800078e0a03 */
[----:B------:R-:W-:Y:S01]  /*47f0*/  @!P0 IMAD.MOV.U32 R3, RZ, RZ, R4 ;  /* 0x000000ffff038224 */ /* 0x000fe200078e0004 */
[----:B-1----:R-:W-:-:S10]  /*4800*/  DMUL R20, R12, UR4 ;  /* 0x000000040c147c28 */ /* 0x002fd40008000000 */
[----:B------:R-:W1:Y:S02]  /*4810*/  F2F.F32.F64 R20, R20 ;  /* 0x0000001400147310 */ /* 0x000e640000301000 */
[----:B01----:R-:W-:-:S07]  /*4820*/  FSEL R4, -R20, R20, !P1 ;  /* 0x0000001414047208 */ /* 0x003fce0004800100 */
.L_x_30:
[----:B------:R-:W-:Y:S05]  /*4830*/  BSYNC.RECONVERGENT B1 ;  /* 0x0000000000017941 */ /* 0x000fea0003800200 */
.L_x_29:
[----:B------:R-:W-:Y:S02]  /*4840*/  IMAD.MOV.U32 R5, RZ, RZ, 0x37cbac00 ;  /* 0x37cbac00ff057424 */ /* 0x000fe400078e00ff */
[----:B------:R-:W-:Y:S01]  /*4850*/  FMUL R6, R4, R4 ;  /* 0x0000000404067220 */ /* 0x000fe20000400000 */
[C---:B------:R-:W-:Y:S01]  /*4860*/  LOP3.LUT R8, R3.reuse, 0x1, RZ, 0xc0, !PT ;  /* 0x0000000103087812 */ /* 0x040fe200078ec0ff */
[----:B------:R-:W-:Y:S01]  /*4870*/  IMAD.MOV.U32 R13, RZ, RZ, 0x3c0885e4 ;  /* 0x3c0885e4ff0d7424 */ /* 0x000fe200078e00ff */
[----:B------:R-:W0:Y:S01]  /*4880*/  MUFU.RCP R15, R16 ;  /* 0x00000010000f7308 */ /* 0x000e220000001000 */
[----:B------:R-:W-:Y:S01]  /*4890*/  FFMA R5, R6, R5, -0.0013887860113754868507 ;  /* 0xbab607ed06057423 */ /* 0x000fe20000000005 */
[----:B------:R-:W-:Y:S01]  /*48a0*/  ISETP.NE.U32.AND P0, PT, R8, 0x1, PT ;  /* 0x000000010800780c */ /* 0x000fe20003f05070 */
[----:B------:R-:W-:Y:S01]  /*48b0*/  VIADD R3, R3, 0x1 ;  /* 0x0000000103037836 */ /* 0x000fe20000000000 */
[----:B------:R-:W-:Y:S01]  /*48c0*/  BSSY.RECONVERGENT B1, `(.L_x_32) ;  /* 0x0000017000017945 */ /* 0x000fe20003800200 */
[----:B------:R-:W-:Y:S01]  /*48d0*/  IMAD.MOV.U32 R8, RZ, RZ, 0x3e2aaaa8 ;  /* 0x3e2aaaa8ff087424 */ /* 0x000fe200078e00ff */
[----:B------:R-:W-:-:S02]  /*48e0*/  FSEL R5, R5, -0.00019574658654164522886, P0 ;  /* 0xb94d415305057808 */ /* 0x000fc40000000000 */
[----:B------:R-:W-:Y:S02]  /*48f0*/  FSEL R13, R13, 0.041666727513074874878, !P0 ;  /* 0x3d2aaabb0d0d7808 */ /* 0x000fe40004000000 */
[----:B------:R-:W-:Y:S02]  /*4900*/  LOP3.LUT P1, RZ, R3, 0x2, RZ, 0xc0, !PT ;  /* 0x0000000203ff7812 */ /* 0x000fe4000782c0ff */
[----:B------:R-:W-:Y:S01]  /*4910*/  FSEL R8, -R8, -0.4999999701976776123, !P0 ;  /* 0xbeffffff08087808 */ /* 0x000fe20004000100 */
[----:B------:R-:W-:Y:S01]  /*4920*/  FFMA R5, R6, R5, R13 ;  /* 0x0000000506057223 */ /* 0x000fe2000000000d */
[----:B------:R-:W-:-:S03]  /*4930*/  FSEL R3, R4, 1, !P0 ;  /* 0x3f80000004037808 */ /* 0x000fc60004000000 */
[----:B------:R-:W-:Y:S01]  /*4940*/  FFMA R5, R6, R5, R8 ;  /* 0x0000000506057223 */ /* 0x000fe20000000008 */
[----:B0-----:R-:W-:Y:S01]  /*4950*/  FFMA R4, -R16, R15, 1 ;  /* 0x3f80000010047423 */ /* 0x001fe2000000010f */
[----:B------:R-:W-:-:S04]  /*4960*/  FFMA R6, R6, R3, RZ ;  /* 0x0000000306067223 */ /* 0x000fc800000000ff */
[----:B------:R-:W-:Y:S01]  /*4970*/  FFMA R5, R6, R5, R3 ;  /* 0x0000000506057223 */ /* 0x000fe20000000003 */
[----:B------:R-:W-:-:S03]  /*4980*/  FFMA R3, R15, R4, R15 ;  /* 0x000000040f037223 */ /* 0x000fc6000000000f */
[----:B------:R-:W-:-:S04]  /*4990*/  @P1 FADD R5, RZ, -R5 ;  /* 0x80000005ff051221 */ /* 0x000fc80000000000 */
[----:B------:R-:W0:Y:S01]  /*49a0*/  FCHK P0, R5, R16 ;  /* 0x0000001005007302 */ /* 0x000e220000000000 */
[----:B------:R-:W-:-:S04]  /*49b0*/  FFMA R4, R3, R5, RZ ;  /* 0x0000000503047223 */ /* 0x000fc800000000ff */
[----:B------:R-:W-:-:S04]  /*49c0*/  FFMA R13, -R16, R4, R5 ;  /* 0x00000004100d7223 */ /* 0x000fc80000000105 */
[----:B------:R-:W-:Y:S01]  /*49d0*/  FFMA R3, R3, R13, R4 ;  /* 0x0000000d03037223 */ /* 0x000fe20000000004 */
[----:B0-----:R-:W-:Y:S06]  /*49e0*/  @!P0 BRA `(.L_x_33) ;  /* 0x0000000000108947 */ /* 0x001fec0003800000 */
[----:B------:R-:W-:Y:S01]  /*49f0*/  IMAD.MOV.U32 R3, RZ, RZ, R5 ;  /* 0x000000ffff037224 */ /* 0x000fe200078e0005 */
[----:B------:R-:W-:Y:S01]  /*4a00*/  MOV R6, 0x4a30 ;  /* 0x00004a3000067802 */ /* 0x000fe20000000f00 */
[----:B------:R-:W-:-:S07]  /*4a10*/  IMAD.MOV.U32 R4, RZ, RZ, R16 ;  /* 0x000000ffff047224 */ /* 0x000fce00078e0010 */
[----:B------:R-:W-:Y:S05]  /*4a20*/  CALL.REL.NOINC `($__internal_1_$__cuda_sm3x_div_rn_noftz_f32_slowpath) ;  /* 0x0000001000347944 */ /* 0x000fea0003c00000 */
.L_x_33:
[----:B------:R-:W-:Y:S05]  /*4a30*/  BSYNC.RECONVERGENT B1 ;  /* 0x0000000000017941 */ /* 0x000fea0003800200 */
.L_x_32:
[----:B------:R-:W-:Y:S01]  /*4a40*/  FADD R10, R3, R10 ;  /* 0x0000000a030a7221 */ /* 0x000fe20000000000 */
[----:B------:R-:W-:Y:S06]  /*4a50*/  @P2 BRA `(.L_x_34) ;  /* 0xfffffff800142947 */ /* 0x000fec000383ffff */
.L_x_26:
[----:B------:R-:W-:Y:S05]  /*4a60*/  BSYNC.RECONVERGENT B0 ;  /* 0x0000000000007941 */ /* 0x000fea0003800200 */
.L_x_25:
[----:B------:R-:W-:Y:S01]  /*4a70*/  IMAD.MOV.U32 R4, RZ, RZ, 0x1 ;  /* 0x00000001ff047424 */ /* 0x000fe200078e00ff */
[----:B------:R-:W-:Y:S01]  /*4a80*/  UMOV UR4, 0x0 ;  /* 0x0000000000047882 */ /* 0x000fe20000000000 */
[----:B------:R-:W-:Y:S01]  /*4a90*/  IMAD.MOV.U32 R5, RZ, RZ, 0x43380000 ;  /* 0x43380000ff057424 */ /* 0x000fe200078e00ff */
[----:B------:R-:W-:Y:S01]  /*4aa0*/  UMOV UR5, 0x43380000 ;  /* 0x4338000000057882 */ /* 0x000fe20000000000 */
[----:B------:R-:W-:Y:S01]  /*4ab0*/  IMAD.MOV.U32 R8, RZ, RZ, -0x105c611 ;  /* 0xfefa39efff087424 */ /* 0x000fe200078e00ff */
[----:B------:R1:W2:Y:S01]  /*4ac0*/  MUFU.RSQ R13, R14 ;  /* 0x0000000e000d7308 */ /* 0x0002a20000001400 */
[----:B------:R-:W-:Y:S01]  /*4ad0*/  IMAD.MOV.U32 R9, RZ, RZ, 0x3fe62e42 ;  /* 0x3fe62e42ff097424 */ /* 0x000fe200078e00ff */
[----:B------:R-:W-:Y:S01]  /*4ae0*/  BSSY.RECONVERGENT B0, `(.L_x_35) ;  /* 0x0000033000007945 */ /* 0x000fe20003800200 */
[----:B------:R-:W-:Y:S01]  /*4af0*/  DADD R4, R4, -UR4 ;  /* 0x8000000404047e29 */ /* 0x000fe20008000000 */
[----:B------:R-:W-:Y:S01]  /*4b00*/  UMOV UR4, 0x3b39803f ;  /* 0x3b39803f00047882 */ /* 0x000fe20000000000 */
[----:B------:R-:W-:Y:S01]  /*4b10*/  UMOV UR5, 0x3c7abc9e ;  /* 0x3c7abc9e00057882 */ /* 0x000fe20000000000 */
[----:B0-----:R-:W-:-:S05]  /*4b20*/  VIADD R3, R14, 0xf3000000 ;  /* 0xf30000000e037836 */ /* 0x001fca0000000000 */
[----:B------:R-:W-:Y:S01]  /*4b30*/  DFMA R8, R4, -R8, 1 ;  /* 0x3ff000000408742b */ /* 0x000fe20000000808 */
[----:B------:R-:W-:-:S07]  /*4b40*/  ISETP.GT.U32.AND P0, PT, R3, 0x727fffff, PT ;  /* 0x727fffff0300780c */ /* 0x000fce0003f04070 */
[----:B------:R-:W-:Y:S01]  /*4b50*/  DFMA R4, R4, -UR4, R8 ;  /* 0x8000000404047c2b */ /* 0x000fe20008000008 */
[----:B------:R-:W-:Y:S01]  /*4b60*/  UMOV UR4, 0x69ce2bdf ;  /* 0x69ce2bdf00047882 */ /* 0x000fe20000000000 */
[----:B------:R-:W-:Y:S01]  /*4b70*/  IMAD.MOV.U32 R8, RZ, RZ, -0x35dec16 ;  /* 0xfca213eaff087424 */ /* 0x000fe200078e00ff */
[----:B------:R-:W-:Y:S01]  /*4b80*/  UMOV UR5, 0x3e5ade15 ;  /* 0x3e5ade1500057882 */ /* 0x000fe20000000000 */
[----:B------:R-:W-:-:S06]  /*4b90*/  IMAD.MOV.U32 R9, RZ, RZ, 0x3e928af3 ;  /* 0x3e928af3ff097424 */ /* 0x000fcc00078e00ff */
[----:B------:R-:W-:Y:S01]  /*4ba0*/  DFMA R8, R4, UR4, R8 ;  /* 0x0000000404087c2b */ /* 0x000fe20008000008 */
[----:B------:R-:W-:Y:S01]  /*4bb0*/  UMOV UR4, 0x62401315 ;  /* 0x6240131500047882 */ /* 0x000fe20000000000 */
[----:B------:R-:W-:-:S06]  /*4bc0*/  UMOV UR5, 0x3ec71dee ;  /* 0x3ec71dee00057882 */ /* 0x000fcc0000000000 */
[----:B------:R-:W-:Y:S01]  /*4bd0*/  DFMA R8, R4, R8, UR4 ;  /* 0x0000000404087e2b */ /* 0x000fe20008000008 */
        /* <DEDUP_REMOVED lines=20> */
[----:B------:R-:W-:-:S08]  /*4d20*/  DFMA R8, R4, R8, UR4 ;  /* 0x0000000404087e2b */ /* 0x000fd00008000008 */
[----:B------:R-:W-:-:S08]  /*4d30*/  DFMA R8, R4, R8, 1 ;  /* 0x3ff000000408742b */ /* 0x000fd00000000008 */
[----:B------:R-:W-:-:S10]  /*4d40*/  DFMA R8, R4, R8, 1 ;  /* 0x3ff000000408742b */ /* 0x000fd40000000008 */
[----:B------:R-:W-:-:S06]  /*4d50*/  VIADD R9, R9, 0x100000 ;  /* 0x0010000009097836 */ /* 0x000fcc0000000000 */
[----:B------:R-:W-:Y:S01]  /*4d60*/  DADD R4, R8, 20 ;  /* 0x4034000008047429 */ /* 0x000fe20000000000 */
[----:B-12---:R-:W-:Y:S10]  /*4d70*/  @!P0 BRA `(.L_x_36) ;  /* 0x0000000000148947 */ /* 0x006ff40003800000 */
[----:B------:R-:W-:Y:S01]  /*4d80*/  IMAD.MOV.U32 R8, RZ, RZ, R14 ;  /* 0x000000ffff087224 */ /* 0x000fe200078e000e */
[----:B------:R-:W-:-:S07]  /*4d90*/  MOV R14, 0x4db0 ;  /* 0x00004db0000e7802 */ /* 0x000fce0000000f00 */
[----:B------:R-:W-:Y:S05]  /*4da0*/  CALL.REL.NOINC `($__internal_0_$__cuda_sm20_sqrt_rn_f32_slowpath) ;  /* 0x0000000800fc7944 */ /* 0x000fea0003c00000 */
[----:B------:R-:W-:Y:S01]  /*4db0*/  IMAD.MOV.U32 R3, RZ, RZ, R15 ;  /* 0x000000ffff037224 */ /* 0x000fe200078e000f */
[----:B------:R-:W-:Y:S06]  /*4dc0*/  BRA `(.L_x_37) ;  /* 0x0000000000107947 */ /* 0x000fec0003800000 */
.L_x_36:
[C---:B------:R-:W-:Y:S01]  /*4dd0*/  FMUL.FTZ R3, R13.reuse, R14 ;  /* 0x0000000e0d037220 */ /* 0x040fe20000410000 */
[----:B------:R-:W-:-:S03]  /*4de0*/  FMUL.FTZ R6, R13, 0.5 ;  /* 0x3f0000000d067820 */ /* 0x000fc60000410000 */
[----:B------:R-:W-:-:S04]  /*4df0*/  FFMA R14, -R3, R3, R14 ;  /* 0x00000003030e7223 */ /* 0x000fc8000000010e */
[----:B------:R-:W-:-:S07]  /*4e00*/  FFMA R3, R14, R6, R3 ;  /* 0x000000060e037223 */ /* 0x000fce0000000003 */
.L_x_37:
[----:B------:R-:W-:Y:S05]  /*4e10*/  BSYNC.RECONVERGENT B0 ;  /* 0x0000000000007941 */ /* 0x000fea0003800200 */
.L_x_35:
[----:B------:R-:W-:Y:S02]  /*4e20*/  IMAD.MOV.U32 R9, RZ, RZ, 0x3bbb989d ;  /* 0x3bbb989dff097424 */ /* 0x000fe400078e00ff */
[----:B------:R-:W-:Y:S01]  /*4e30*/  FMUL R3, R3, -0.20000000298023223877 ;  /* 0xbe4ccccd03037820 */ /* 0x000fe20000400000 */
[----:B------:R-:W-:Y:S01]  /*4e40*/  IMAD.MOV.U32 R12, RZ, RZ, 0x437c0000 ;  /* 0x437c0000ff0c7424 */ /* 0x000fe200078e00ff */
[----:B------:R-:W0:Y:S01]  /*4e50*/  LDC.64 R14, c[0x0][0x3e0] ;  /* 0x0000f800ff0e7b82 */ /* 0x000e220000000a00 */
[----:B------:R-:W1:Y:S01]  /*4e60*/  LDCU UR4, c[0x0][0x3c0] ;  /* 0x00007800ff0477ac */ /* 0x000e620008000800 */
[-C--:B------:R-:W-:Y:S01]  /*4e70*/  FFMA.SAT R6, R3, R9.reuse, 0.5 ;  /* 0x3f00000003067423 */ /* 0x080fe20000002009 */
[----:B------:R-:W-:-:S03]  /*4e80*/  FFMA.SAT R9, R10, R9, 0.5 ;  /* 0x3f0000000a097423 */ /* 0x000fc60000002009 */
[-C--:B------:R-:W-:Y:S01]  /*4e90*/  FFMA.RM R6, R6, R12.reuse, 12582913 ;  /* 0x4b40000106067423 */ /* 0x080fe2000000400c */
[----:B------:R-:W-:-:S03]  /*4ea0*/  FFMA.RM R9, R9, R12, 12582913 ;  /* 0x4b40000109097423 */ /* 0x000fc6000000400c */
[C---:B------:R-:W-:Y:S01]  /*4eb0*/  FADD R8, R6.reuse, -12583039 ;  /* 0xcb40007f06087421 */ /* 0x040fe20000000000 */
[----:B------:R-:W-:Y:S01]  /*4ec0*/  FADD R13, R9, -12583039 ;  /* 0xcb40007f090d7421 */ /* 0x000fe20000000000 */
[----:B------:R-:W-:Y:S02]  /*4ed0*/  IMAD.SHL.U32 R6, R6, 0x800000, RZ ;  /* 0x0080000006067824 */ /* 0x000fe400078e00ff */
[----:B------:R-:W-:Y:S01]  /*4ee0*/  FFMA R8, R3, 1.4426950216293334961, -R8 ;  /* 0x3fb8aa3b03087823 */ /* 0x000fe20000000808 */
[C---:B------:R-:W-:Y:S01]  /*4ef0*/  FFMA R13, R10.reuse, 1.4426950216293334961, -R13 ;  /* 0x3fb8aa3b0a0d7823 */ /* 0x040fe2000000080d */
[----:B------:R-:W-:Y:S02]  /*4f00*/  IMAD.SHL.U32 R12, R9, 0x800000, RZ ;  /* 0x00800000090c7824 */ /* 0x000fe400078e00ff */
[----:B------:R-:W-:Y:S01]  /*4f10*/  FFMA R3, R3, 1.925963033500011079e-08, R8 ;  /* 0x32a5706003037823 */ /* 0x000fe20000000008 */
[----:B------:R-:W-:-:S04]  /*4f20*/  FFMA R10, R10, 1.925963033500011079e-08, R13 ;  /* 0x32a570600a0a7823 */ /* 0x000fc8000000000d */
[----:B------:R-:W2:Y:S08]  /*4f30*/  MUFU.EX2 R13, R10 ;  /* 0x0000000a000d7308 */ /* 0x000eb00000000800 */
[----:B------:R-:W3:Y:S01]  /*4f40*/  MUFU.EX2 R3, R3 ;  /* 0x0000000300037308 */ /* 0x000ee20000000800 */
[----:B--2---:R-:W-:-:S07]  /*4f50*/  FMUL R16, R12, R13 ;  /* 0x0000000d0c107220 */ /* 0x004fce0000400000 */
[----:B------:R-:W-:Y:S01]  /*4f60*/  F2F.F64.F32 R12, R16 ;  /* 0x00000010000c7310 */ /* 0x000fe20000201800 */
[----:B---3--:R-:W-:-:S04]  /*4f70*/  FMUL R6, R6, R3 ;  /* 0x0000000306067220 */ /* 0x008fc80000400000 */
[----:B------:R-:W-:-:S04]  /*4f80*/  FMUL R6, R6, -20 ;  /* 0xc1a0000006067820 */ /* 0x000fc80000400000 */
[----:B------:R-:W2:Y:S02]  /*4f90*/  F2F.F64.F32 R8, R6 ;  /* 0x0000000600087310 */ /* 0x000ea40000201800 */
[----:B--2---:R-:W-:Y:S01]  /*4fa0*/  DADD R4, R4, R8 ;  /* 0x0000000004047229 */ /* 0x004fe20000000008 */
[----:B------:R-:W2:Y:S07]  /*4fb0*/  LDC.64 R8, c[0x0][0x3a8] ;  /* 0x0000ea00ff087b82 */ /* 0x000eae0000000a00 */
[----:B------:R-:W-:Y:S01]  /*4fc0*/  DADD R12, R4, -R12 ;  /* 0x00000000040c7229 */ /* 0x000fe2000000080c */
[----:B0-----:R-:W-:-:S09]  /*4fd0*/  IMAD.WIDE R4, R0, 0x4, R14 ;  /* 0x0000000400047825 */ /* 0x001fd200078e020e */
[----:B------:R-:W0:Y:S01]  /*4fe0*/  F2F.F32.F64 R12, R12 ;  /* 0x0000000c000c7310 */ /* 0x000e220000301000 */
[----:B--2---:R-:W-:Y:S01]  /*4ff0*/  IMAD.WIDE R8, R0, 0x4, R8 ;  /* 0x0000000400087825 */ /* 0x004fe200078e0208 */
[----:B0-----:R0:W-:Y:S04]  /*5000*/  STG.E desc[UR14][R4.64], R12 ;  /* 0x0000000c04007986 */ /* 0x0011e8000c10190e */
[----:B------:R-:W2:Y:S01]  /*5010*/  LDG.E R3, desc[UR14][R8.64] ;  /* 0x0000000e08037981 */ /* 0x000ea2000c1e1900 */
[----:B------:R-:W-:Y:S01]  /*5020*/  SHF.R.U32.HI R6, RZ, 0x2, R7 ;  /* 0x00000002ff067819 */ /* 0x000fe20000011607 */
[----:B------:R-:W-:Y:S03]  /*5030*/  BSSY.RECONVERGENT B0, `(.L_x_38) ;  /* 0x0000086000007945 */ /* 0x000fe60003800200 */
[----:B------:R-:W-:Y:S01]  /*5040*/  LOP3.LUT R6, R6, R7, RZ, 0x3c, !PT ;  /* 0x0000000706067212 */ /* 0x000fe200078e3cff */
[----:B------:R-:W-:-:S04]  /*5050*/  IMAD.SHL.U32 R7, R11, 0x10, RZ ;  /* 0x000000100b077824 */ /* 0x000fc800078e00ff */
[----:B------:R-:W-:-:S05]  /*5060*/  IMAD.SHL.U32 R10, R6, 0x2, RZ ;  /* 0x00000002060a7824 */ /* 0x000fca00078e00ff */
[----:B------:R-:W-:-:S04]  /*5070*/  LOP3.LUT R10, R6, R10, R7, 0x96, !PT ;  /* 0x0000000a060a7212 */ /* 0x000fc800078e9607 */
[----:B------:R-:W-:-:S04]  /*5080*/  LOP3.LUT R11, R10, R11, RZ, 0x3c, !PT ;  /* 0x0000000b0a0b7212 */ /* 0x000fc800078e3cff */
[----:B------:R-:W-:Y:S01]  /*5090*/  IADD3 R11, PT, PT, R2, 0x587c5, R11 ;  /* 0x000587c5020b7810 */ /* 0x000fe20007ffe00b */
[----:B------:R-:W-:-:S03]  /*50a0*/  IMAD.MOV.U32 R2, RZ, RZ, 0x2f800000 ;  /* 0x2f800000ff027424 */ /* 0x000fc600078e00ff */
[----:B------:R-:W-:-:S05]  /*50b0*/  I2FP.F32.U32 R11, R11 ;  /* 0x0000000b000b7245 */ /* 0x000fca0000201000 */
[----:B------:R-:W-:-:S05]  /*50c0*/  FFMA R11, R11, R2, 1.1641532182693481445e-10 ;  /* 0x2f0000000b0b7423 */ /* 0x000fca0000000002 */
[----:B-1----:R-:W-:-:S04]  /*50d0*/  FSETP.GEU.AND P0, PT, R11, UR4, PT ;  /* 0x000000040b007c0b */ /* 0x002fc8000bf0e000 */
[----:B--2---:R-:W-:-:S13]  /*50e0*/  FSETP.LTU.OR P0, PT, R3, R12, P0 ;  /* 0x0000000c0300720b */ /* 0x004fda0000709400 */
[----:B0-----:R-:W-:Y:S05]  /*50f0*/  @P0 BRA `(.L_x_39) ;  /* 0x0000000400e40947 */ /* 0x001fea0003800000 */
[----:B------:R-:W0:Y:S02]  /*5100*/  LDCU UR12, c[0x0][0x380] ;  /* 0x00007000ff0c77ac */ /* 0x000e240008000800 */
[----:B0-----:R-:W-:-:S09]  /*5110*/  UISETP.GE.AND UP0, UPT, UR12, 0x1, UPT ;  /* 0x000000010c00788c */ /* 0x001fd2000bf06270 */
[----:B------:R-:W-:Y:S05]  /*5120*/  BRA.U !UP0, `(.L_x_40) ;  /* 0x0000000508d07547 */ /* 0x000fea000b800000 */
[----:B------:R-:W-:Y:S02]  /*5130*/  UISETP.GE.U32.AND UP1, UPT, UR12, 0x10, UPT ;  /* 0x000000100c00788c */ /* 0x000fe4000bf26070 */
[----:B------:R-:W-:Y:S01]  /*5140*/  IMAD R2, R0, UR12, RZ ;  /* 0x0000000c00027c24 */ /* 0x000fe2000f8e02ff */
[----:B------:R-:W-:Y:S01]  /*5150*/  ULOP3.LUT UR13, UR12, 0xf, URZ, 0xc0, !UPT ;  /* 0x0000000f0c0d7892 */ /* 0x000fe2000f8ec0ff */
[----:B------:R-:W-:-:S03]  /*5160*/  UMOV UR4, URZ ;  /* 0x000000ff00047c82 */ /* 0x000fc60008000000 */
[----:B------:R-:W-:Y:S02]  /*5170*/  UISETP.NE.AND UP0, UPT, UR13, URZ, UPT ;  /* 0x000000ff0d00728c */ /* 0x000fe4000bf05270 */
[----:B------:R-:W-:Y:S09]  /*5180*/  BRA.U !UP1, `(.L_x_41) ;  /* 0x0000000109cc7547 */ /* 0x000ff2000b800000 */
[----:B------:R-:W0:Y:S01]  /*5190*/  LDCU.64 UR8, c[0x0][0x3d0] ;  /* 0x00007a00ff0877ac */ /* 0x000e220008000a00 */
[----:B------:R-:W-:Y:S01]  /*51a0*/  IMAD.MOV.U32 R3, RZ, RZ, R2 ;  /* 0x000000ffff037224 */ /* 0x000fe200078e0002 */
[----:B------:R-:W1:Y:S01]  /*51b0*/  LDCU.64 UR10, c[0x0][0x3a0] ;  /* 0x00007400ff0a77ac */ /* 0x000e620008000a00 */
[----:B------:R-:W-:Y:S02]  /*51c0*/  ULOP3.LUT UR4, UR12, 0x7ffffff0, URZ, 0xc0, !UPT ;  /* 0x7ffffff00c047892 */ /* 0x000fe4000f8ec0ff */
[----:B0-----:R-:W-:Y:S02]  /*51d0*/  UIADD3 UR7, UP1, UPT, UR8, 0x20, URZ ;  /* 0x0000002008077890 */ /* 0x001fe4000ff3e0ff */
[----:B-1----:R-:W-:Y:S02]  /*51e0*/  UIADD3 UR5, UP2, UPT, UR10, 0x20, URZ ;  /* 0x000000200a057890 */ /* 0x002fe4000ff5e0ff */
[----:B------:R-:W-:Y:S02]  /*51f0*/  UIADD3 UR10, UPT, UPT, -UR4, URZ, URZ ;  /* 0x000000ff040a7290 */ /* 0x000fe4000fffe1ff */
[----:B------:R-:W-:-:S02]  /*5200*/  UIADD3.X UR8, UPT, UPT, URZ, UR9, URZ, UP1, !UPT ;  /* 0x00000009ff087290 */ /* 0x000fc40008ffe4ff */
[----:B------:R-:W-:-:S12]  /*5210*/  UIADD3.X UR6, UPT, UPT, URZ, UR11, URZ, UP2, !UPT ;  /* 0x0000000bff067290 */ /* 0x000fd800097fe4ff */
.L_x_42:
[----:B------:R-:W-:Y:S02]  /*5220*/  IMAD.U32 R6, RZ, RZ, UR7 ;  /* 0x00000007ff067e24 */ /* 0x000fe4000f8e00ff */
[----:B------:R-:W-:Y:S02]  /*5230*/  IMAD.U32 R7, RZ, RZ, UR8 ;  /* 0x00000008ff077e24 */ /* 0x000fe4000f8e00ff */
[----:B------:R-:W-:-:S05]  /*5240*/  IMAD.WIDE R6, R3, 0x4, R6 ;  /* 0x0000000403067825 */ /* 0x000fca00078e0206 */
[----:B----4-:R-:W2:Y:S01]  /*5250*/  LDG.E R13, desc[UR14][R6.64+-0x20] ;  /* 0xffffe00e060d7981 */ /* 0x010ea2000c1e1900 */
[----:B------:R-:W-:Y:S02]  /*5260*/  IMAD.U32 R10, RZ, RZ, UR5 ;  /* 0x00000005ff0a7e24 */ /* 0x000fe4000f8e00ff */
[----:B------:R-:W-:Y:S02]  /*5270*/  IMAD.U32 R11, RZ, RZ, UR6 ;  /* 0x00000006ff0b7e24 */ /* 0x000fe4000f8e00ff */
[----:B------:R-:W-:-:S05]  /*5280*/  IMAD.WIDE R10, R3, 0x4, R10 ;  /* 0x00000004030a7825 */ /* 0x000fca00078e020a */
[----:B--2---:R0:W-:Y:S04]  /*5290*/  STG.E desc[UR14][R10.64+-0x20], R13 ;  /* 0xffffe00d0a007986 */ /* 0x0041e8000c10190e */
[----:B------:R-:W2:Y:S04]  /*52a0*/  LDG.E R15, desc[UR14][R6.64+-0x1c] ;  /* 0xffffe40e060f7981 */ /* 0x000ea8000c1e1900 */
[----:B--2---:R1:W-:Y:S04]  /*52b0*/  STG.E desc[UR14][R10.64+-0x1c], R15 ;  /* 0xffffe40f0a007986 */ /* 0x0043e8000c10190e */
[----:B------:R-:W2:Y:S04]  /*52c0*/  LDG.E R17, desc[UR14][R6.64+-0x18] ;  /* 0xffffe80e06117981 */ /* 0x000ea8000c1e1900 */
[----:B--2---:R2:W-:Y:S04]  /*52d0*/  STG.E desc[UR14][R10.64+-0x18], R17 ;  /* 0xffffe8110a007986 */ /* 0x0045e8000c10190e */
[----:B------:R-:W3:Y:S04]  /*52e0*/  LDG.E R19, desc[UR14][R6.64+-0x14] ;  /* 0xffffec0e06137981 */ /* 0x000ee8000c1e1900 */
[----:B---3--:R3:W-:Y:S04]  /*52f0*/  STG.E desc[UR14][R10.64+-0x14], R19 ;  /* 0xffffec130a007986 */ /* 0x0087e8000c10190e */
[----:B------:R-:W4:Y:S04]  /*5300*/  LDG.E R21, desc[UR14][R6.64+-0x10] ;  /* 0xfffff00e06157981 */ /* 0x000f28000c1e1900 */
[----:B----4-:R4:W-:Y:S04]  /*5310*/  STG.E desc[UR14][R10.64+-0x10], R21 ;  /* 0xfffff0150a007986 */ /* 0x0109e8000c10190e */
[----:B------:R-:W5:Y:S04]  /*5320*/  LDG.E R23, desc[UR14][R6.64+-0xc] ;  /* 0xfffff40e06177981 */ /* 0x000f68000c1e1900 */
[----:B-----5:R5:W-:Y:S04]  /*5330*/  STG.E desc[UR14][R10.64+-0xc], R23 ;  /* 0xfffff4170a007986 */ /* 0x020be8000c10190e */
[----:B0-----:R-:W2:Y:S04]  /*5340*/  LDG.E R13, desc[UR14][R6.64+-0x8] ;  /* 0xfffff80e060d7981 */ /* 0x001ea8000c1e1900 */
[----:B--2---:R0:W-:Y:S04]  /*5350*/  STG.E desc[UR14][R10.64+-0x8], R13 ;  /* 0xfffff80d0a007986 */ /* 0x0041e8000c10190e */
[----:B-1----:R-:W2:Y:S04]  /*5360*/  LDG.E R15, desc[UR14][R6.64+-0x4] ;  /* 0xfffffc0e060f7981 */ /* 0x002ea8000c1e1900 */
[----:B--2---:R1:W-:Y:S04]  /*5370*/  STG.E desc[UR14][R10.64+-0x4], R15 ;  /* 0xfffffc0f0a007986 */ /* 0x0043e8000c10190e */
[----:B------:R-:W2:Y:S04]  /*5380*/  LDG.E R17, desc[UR14][R6.64] ;  /* 0x0000000e06117981 */ /* 0x000ea8000c1e1900 */
[----:B--2---:R2:W-:Y:S04]  /*5390*/  STG.E desc[UR14][R10.64], R17 ;  /* 0x000000110a007986 */ /* 0x0045e8000c10190e */
[----:B---3--:R-:W3:Y:S04]  /*53a0*/  LDG.E R19, desc[UR14][R6.64+0x4] ;  /* 0x0000040e06137981 */ /* 0x008ee8000c1e1900 */
[----:B---3--:R3:W-:Y:S04]  /*53b0*/  STG.E desc[UR14][R10.64+0x4], R19 ;  /* 0x000004130a007986 */ /* 0x0087e8000c10190e */
[----:B----4-:R-:W4:Y:S04]  /*53c0*/  LDG.E R21, desc[UR14][R6.64+0x8] ;  /* 0x0000080e06157981 */ /* 0x010f28000c1e1900 */
[----:B----4-:R4:W-:Y:S04]  /*53d0*/  STG.E desc[UR14][R10.64+0x8], R21 ;  /* 0x000008150a007986 */ /* 0x0109e8000c10190e */
[----:B-----5:R-:W5:Y:S04]  /*53e0*/  LDG.E R23, desc[UR14][R6.64+0xc] ;  /* 0x00000c0e06177981 */ /* 0x020f68000c1e1900 */
[----:B-----5:R4:W-:Y:S04]  /*53f0*/  STG.E desc[UR14][R10.64+0xc], R23 ;  /* 0x00000c170a007986 */ /* 0x0209e8000c10190e */
[----:B0-----:R-:W5:Y:S04]  /*5400*/  LDG.E R13, desc[UR14][R6.64+0x10] ;  /* 0x0000100e060d7981 */ /* 0x001f68000c1e1900 */
[----:B-----5:R4:W-:Y:S04]  /*5410*/  STG.E desc[UR14][R10.64+0x10], R13 ;  /* 0x0000100d0a007986 */ /* 0x0209e8000c10190e */
[----:B-1----:R-:W5:Y:S04]  /*5420*/  LDG.E R15, desc[UR14][R6.64+0x14] ;  /* 0x0000140e060f7981 */ /* 0x002f68000c1e1900 */
[----:B-----5:R4:W-:Y:S04]  /*5430*/  STG.E desc[UR14][R10.64+0x14], R15 ;  /* 0x0000140f0a007986 */ /* 0x0209e8000c10190e */
[----:B--2---:R-:W2:Y:S04]  /*5440*/  LDG.E R17, desc[UR14][R6.64+0x18] ;  /* 0x0000180e06117981 */ /* 0x004ea8000c1e1900 */
[----:B--2---:R4:W-:Y:S04]  /*5450*/  STG.E desc[UR14][R10.64+0x18], R17 ;  /* 0x000018110a007986 */ /* 0x0049e8000c10190e */
[----:B---3--:R-:W2:Y:S01]  /*5460*/  LDG.E R19, desc[UR14][R6.64+0x1c] ;  /* 0x00001c0e06137981 */ /* 0x008ea2000c1e1900 */
[----:B------:R-:W-:Y:S01]  /*5470*/  UIADD3 UR10, UPT, UPT, UR10, 0x10, URZ ;  /* 0x000000100a0a7890 */ /* 0x000fe2000fffe0ff */
[----:B------:R-:W-:-:S03]  /*5480*/  VIADD R3, R3, 0x10 ;  /* 0x0000001003037836 */ /* 0x000fc60000000000 */
[----:B------:R-:W-:Y:S01]  /*5490*/  UISETP.NE.AND UP1, UPT, UR10, URZ, UPT ;  /* 0x000000ff0a00728c */ /* 0x000fe2000bf25270 */
[----:B--2---:R4:W-:Y:S08]  /*54a0*/  STG.E desc[UR14][R10.64+0x1c], R19 ;  /* 0x00001c130a007986 */ /* 0x0049f0000c10190e */
[----:B------:R-:W-:Y:S05]  /*54b0*/  BRA.U UP1, `(.L_x_42) ;  /* 0xfffffffd01587547 */ /* 0x000fea000b83ffff */
.L_x_41:
[----:B------:R-:W-:Y:S05]  /*54c0*/  BRA.U !UP0, `(.L_x_40) ;  /* 0x0000000108e87547 */ /* 0x000fea000b800000 */
[----:B------:R-:W-:Y:S02]  /*54d0*/  UISETP.GE.U32.AND UP0, UPT, UR13, 0x8, UPT ;  /* 0x000000080d00788c */ /* 0x000fe4000bf06070 */
[----:B------:R-:W-:-:S04]  /*54e0*/  ULOP3.LUT UR6, UR12, 0x7, URZ, 0xc0, !UPT ;  /* 0x000000070c067892 */ /* 0x000fc8000f8ec0ff */
[----:B------:R-:W-:-:S03]  /*54f0*/  UISETP.NE.AND UP1, UPT, UR6, URZ, UPT ;  /* 0x000000ff0600728c */ /* 0x000fc6000bf25270 */
[----:B------:R-:W-:Y:S08]  /*5500*/  BRA.U !UP0, `(.L_x_43) ;  /* 0x0000000108587547 */ /* 0x000ff0000b800000 */
[----:B------:R-:W0:Y:S01]  /*5510*/  LDC.64 R6, c[0x0][0x3d0] ;  /* 0x0000f400ff067b82 */ /* 0x000e220000000a00 */
[----:B------:R-:W-:-:S07]  /*5520*/  VIADD R3, R2, UR4 ;  /* 0x0000000402037c36 */ /* 0x000fce0008000000 */
[----:B----4-:R-:W1:Y:S01]  /*5530*/  LDC.64 R10, c[0x0][0x3a0] ;  /* 0x0000e800ff0a7b82 */ /* 0x010e620000000a00 */
[----:B0-----:R-:W-:-:S05]  /*5540*/  IMAD.WIDE R6, R3, 0x4, R6 ;  /* 0x0000000403067825 */ /* 0x001fca00078e0206 */
[----:B------:R-:W2:Y:S01]  /*5550*/  LDG.E R13, desc[UR14][R6.64] ;  /* 0x0000000e060d7981 */ /* 0x000ea2000c1e1900 */
[----:B-1----:R-:W-:-:S05]  /*5560*/  IMAD.WIDE R10, R3, 0x4, R10 ;  /* 0x00000004030a7825 */ /* 0x002fca00078e020a */
[----:B--2---:R0:W-:Y:S04]  /*5570*/  STG.E desc[UR14][R10.64], R13 ;  /* 0x0000000d0a007986 */ /* 0x0041e8000c10190e */
[----:B------:R-:W2:Y:S04]  /*5580*/  LDG.E R3, desc[UR14][R6.64+0x4] ;  /* 0x0000040e06037981 */ /* 0x000ea8000c1e1900 */
[----:B--2---:R1:W-:Y:S04]  /*5590*/  STG.E desc[UR14][R10.64+0x4], R3 ;  /* 0x000004030a007986 */ /* 0x0043e8000c10190e */
[----:B------:R-:W2:Y:S04]  /*55a0*/  LDG.E R15, desc[UR14][R6.64+0x8] ;  /* 0x0000080e060f7981 */ /* 0x000ea8000c1e1900 */
[----:B--2---:R2:W-:Y:S04]  /*55b0*/  STG.E desc[UR14][R10.64+0x8], R15 ;  /* 0x0000080f0a007986 */ /* 0x0045e8000c10190e */
[----:B------:R-:W3:Y:S04]  /*55c0*/  LDG.E R17, desc[UR14][R6.64+0xc] ;  /* 0x00000c0e06117981 */ /* 0x000ee8000c1e1900 */
[----:B---3--:R2:W-:Y:S04]  /*55d0*/  STG.E desc[UR14][R10.64+0xc], R17 ;  /* 0x00000c110a007986 */ /* 0x0085e8000c10190e */
[----:B------:R-:W3:Y:S04]  /*55e0*/  LDG.E R19, desc[UR14][R6.64+0x10] ;  /* 0x0000100e06137981 */ /* 0x000ee8000c1e1900 */
[----:B---3--:R2:W-:Y:S04]  /*55f0*/  STG.E desc[UR14][R10.64+0x10], R19 ;  /* 0x000010130a007986 */ /* 0x0085e8000c10190e */
[----:B------:R-:W3:Y:S04]  /*5600*/  LDG.E R21, desc[UR14][R6.64+0x14] ;  /* 0x0000140e06157981 */ /* 0x000ee8000c1e1900 */
[----:B---3--:R2:W-:Y:S04]  /*5610*/  STG.E desc[UR14][R10.64+0x14], R21 ;  /* 0x000014150a007986 */ /* 0x0085e8000c10190e */
[----:B0-----:R-:W3:Y:S04]  /*5620*/  LDG.E R13, desc[UR14][R6.64+0x18] ;  /* 0x0000180e060d7981 */ /* 0x001ee8000c1e1900 */
[----:B---3--:R2:W-:Y:S04]  /*5630*/  STG.E desc[UR14][R10.64+0x18], R13 ;  /* 0x0000180d0a007986 */ /* 0x0085e8000c10190e */
[----:B-1----:R-:W3:Y:S01]  /*5640*/  LDG.E R3, desc[UR14][R6.64+0x1c] ;  /* 0x00001c0e06037981 */ /* 0x002ee2000c1e1900 */
[----:B------:R-:W-:-:S03]  /*5650*/  UIADD3 UR4, UPT, UPT, UR4, 0x8, URZ ;  /* 0x0000000804047890 */ /* 0x000fc6000fffe0ff */
[----:B---3--:R2:W-:Y:S09]  /*5660*/  STG.E desc[UR14][R10.64+0x1c], R3 ;  /* 0x00001c030a007986 */ /* 0x0085f2000c10190e */
.L_x_43:
[----:B------:R-:W-:Y:S05]  /*5670*/  BRA.U !UP1, `(.L_x_40) ;  /* 0x00000001097c7547 */ /* 0x000fea000b800000 */
[----:B------:R-:W-:Y:S02]  /*5680*/  UISETP.GE.U32.AND UP0, UPT, UR6, 0x4, UPT ;  /* 0x000000040600788c */ /* 0x000fe4000bf06070 */
[----:B------:R-:W-:-:S04]  /*5690*/  ULOP3.LUT UR5, UR12, 0x3, URZ, 0xc0, !UPT ;  /* 0x000000030c057892 */ /* 0x000fc8000f8ec0ff */
[----:B------:R-:W-:-:S03]  /*56a0*/  UISETP.NE.AND UP1, UPT, UR5, URZ, UPT ;  /* 0x000000ff0500728c */ /* 0x000fc6000bf25270 */
[----:B------:R-:W-:Y:S08]  /*56b0*/  BRA.U !UP0, `(.L_x_44) ;  /* 0x0000000108387547 */ /* 0x000ff0000b800000 */
[----:B------:R-:W0:Y:S01]  /*56c0*/  LDC.64 R6, c[0x0][0x3d0] ;  /* 0x0000f400ff067b82 */ /* 0x000e220000000a00 */
[----:B--2-4-:R-:W-:-:S07]  /*56d0*/  VIADD R13, R2, UR4 ;  /* 0x00000004020d7c36 */ /* 0x014fce0008000000 */
[----:B------:R-:W1:Y:S01]  /*56e0*/  LDC.64 R10, c[0x0][0x3a0] ;  /* 0x0000e800ff0a7b82 */ /* 0x000e620000000a00 */
        /* <DEDUP_REMOVED lines=8> */
[----:B------:R-:W2:Y:S01]  /*5770*/  LDG.E R17, desc[UR14][R6.64+0xc] ;  /* 0x00000c0e06117981 */ /* 0x000ea2000c1e1900 */
[----:B------:R-:W-:-:S03]  /*5780*/  UIADD3 UR4, UPT, UPT, UR4, 0x4, URZ ;  /* 0x0000000404047890 */ /* 0x000fc6000fffe0ff */
[----:B--2---:R0:W-:Y:S09]  /*5790*/  STG.E desc[UR14][R10.64+0xc], R17 ;  /* 0x00000c110a007986 */ /* 0x0041f2000c10190e */
.L_x_44:
[----:B------:R-:W-:Y:S05]  /*57a0*/  BRA.U !UP1, `(.L_x_40) ;  /* 0x0000000109307547 */ /* 0x000fea000b800000 */
[----:B0-2-4-:R-:W0:Y:S01]  /*57b0*/  LDC.64 R12, c[0x0][0x3d0] ;  /* 0x0000f400ff0c7b82 */ /* 0x015e220000000a00 */
[----:B------:R-:W-:Y:S01]  /*57c0*/  VIADD R15, R2, UR4 ;  /* 0x00000004020f7c36 */ /* 0x000fe20008000000 */
[----:B------:R-:W-:-:S06]  /*57d0*/  UIADD3 UR5, UPT, UPT, -UR5, URZ, URZ ;  /* 0x000000ff05057290 */ /* 0x000fcc000fffe1ff */
[----:B------:R-:W1:Y:S06]  /*57e0*/  LDC.64 R10, c[0x0][0x3a0] ;  /* 0x0000e800ff0a7b82 */ /* 0x000e6c0000000a00 */
.L_x_45:
[----:B0--3--:R-:W-:-:S06]  /*57f0*/  IMAD.WIDE R6, R15, 0x4, R12 ;  /* 0x000000040f067825 */ /* 0x009fcc00078e020c */
[----:B------:R-:W2:Y:S01]  /*5800*/  LDG.E R7, desc[UR14][R6.64] ;  /* 0x0000000e06077981 */ /* 0x000ea2000c1e1900 */
[----:B-1----:R-:W-:Y:S01]  /*5810*/  IMAD.WIDE R2, R15, 0x4, R10 ;  /* 0x000000040f027825 */ /* 0x002fe200078e020a */
[----:B------:R-:W-:-:S03]  /*5820*/  UIADD3 UR5, UPT, UPT, UR5, 0x1, URZ ;  /* 0x0000000105057890 */ /* 0x000fc6000fffe0ff */
[----:B------:R-:W-:Y:S01]  /*5830*/  VIADD R15, R15, 0x1 ;  /* 0x000000010f0f7836 */ /* 0x000fe20000000000 */
[----:B------:R-:W-:Y:S01]  /*5840*/  UISETP.NE.AND UP0, UPT, UR5, URZ, UPT ;  /* 0x000000ff0500728c */ /* 0x000fe2000bf05270 */
[----:B--2---:R3:W-:Y:S08]  /*5850*/  STG.E desc[UR14][R2.64], R7 ;  /* 0x0000000702007986 */ /* 0x0047f0000c10190e */
[----:B------:R-:W-:Y:S05]  /*5860*/  BRA.U UP0, `(.L_x_45) ;  /* 0xfffffffd00e07547 */ /* 0x000fea000b83ffff */
.L_x_40:
[----:B0-23--:R-:W2:Y:S04]  /*5870*/  LDG.E R3, desc[UR14][R4.64] ;  /* 0x0000000e04037981 */ /* 0x00dea8000c1e1900 */
[----:B--2---:R0:W-:Y:S02]  /*5880*/  STG.E desc[UR14][R8.64], R3 ;  /* 0x0000000308007986 */ /* 0x0041e4000c10190e */
.L_x_39:
[----:B------:R-:W-:Y:S05]  /*5890*/  BSYNC.RECONVERGENT B0 ;  /* 0x0000000000007941 */ /* 0x000fea0003800200 */
.L_x_38:
[----:B0-----:R-:W0:Y:S01]  /*58a0*/  F2F.F64.F32 R2, R3 ;  /* 0x0000000300027310 */ /* 0x001e220000201800 */
[----:B------:R-:W1:Y:S01]  /*58b0*/  LDC R6, c[0x0][0x2f8] ;  /* 0x0000be00ff067b82 */ /* 0x000e620000000800 */
[----:B------:R-:W-:Y:S01]  /*58c0*/  MOV R8, 0x0 ;  /* 0x0000000000087802 */ /* 0x000fe20000000f00 */
[----:B------:R2:W-:Y:S01]  /*58d0*/  STL [R1+0x58], R0 ;  /* 0x0000580001007387 */ /* 0x0005e20000100800 */
[----:B------:R-:W3:Y:S05]  /*58e0*/  LDCU.64 UR4, c[0x4][0x50] ;  /* 0x01000a00ff0477ac */ /* 0x000eea0008000a00 */
[----:B------:R-:W2:Y:S01]  /*58f0*/  LDC.64 R8, c[0x4][R8] ;  /* 0x0100000008087b82 */ /* 0x000ea20000000a00 */
[----:B0-----:R0:W-:Y:S01]  /*5900*/  STL.64 [R1+0x50], R2 ;  /* 0x0000500201007387 */ /* 0x0011e20000100a00 */
[----:B---3--:R-:W-:-:S02]  /*5910*/  IMAD.U32 R4, RZ, RZ, UR4 ;  /* 0x00000004ff047e24 */ /* 0x008fc4000f8e00ff */
[----:B------:R-:W-:Y:S01]  /*5920*/  IMAD.U32 R5, RZ, RZ, UR5 ;  /* 0x00000005ff057e24 */ /* 0x000fe2000f8e00ff */
[----:B-1----:R-:W-:-:S04]  /*5930*/  IADD3 R6, P0, P1, R1, 0x50, R6 ;  /* 0x0000005001067810 */ /* 0x002fc8000791e006 */
[----:B0-----:R-:W-:-:S09]  /*5940*/  IADD3.X R7, PT, PT, RZ, UR16, RZ, P0, P1 ;  /* 0x00000010ff077c10 */ /* 0x001fd200087e24ff */
[----:B----4-:R-:W-:-:S07]  /*5950*/  LEPC R20, `(.L_x_46) ;  /* 0x000000001014794e */ /* 0x010fce0000000000 */
[----:B--2---:R-:W-:Y:S05]  /*5960*/  CALL.ABS.NOINC R8 ;  /* 0x0000000008007343 */ /* 0x004fea0003c00000 */
.L_x_46:
[----:B------:R-:W-:Y:S05]  /*5970*/  WARPSYNC.ALL ;  /* 0x0000000000007948 */ /* 0x000fea0003800000 */
[----:B------:R-:W-:Y:S06]  /*5980*/  BAR.SYNC.DEFER_BLOCKING 0x0 ;  /* 0x0000000000007b1d */ /* 0x000fec0000010000 */
[----:B------:R-:W-:Y:S05]  /*5990*/  EXIT ;  /* 0x000000000000794d */ /* 0x000fea0003800000 */
        .weak           $__internal_0_$__cuda_sm20_sqrt_rn_f32_slowpath
        .type           $__internal_0_$__cuda_sm20_sqrt_rn_f32_slowpath,@function
        .size           $__internal_0_$__cuda_sm20_sqrt_rn_f32_slowpath,($__internal_1_$__cuda_sm3x_div_rn_noftz_f32_slowpath - $__internal_0_$__cuda_sm20_sqrt_rn_f32_slowpath)
$__internal_0_$__cuda_sm20_sqrt_rn_f32_slowpath:
[----:B------:R-:W-:-:S13]  /*59a0*/  LOP3.LUT P0, RZ, R8, 0x7fffffff, RZ, 0xc0, !PT ;  /* 0x7fffffff08ff7812 */ /* 0x000fda000780c0ff */
[----:B------:R-:W-:Y:S01]  /*59b0*/  @!P0 IMAD.MOV.U32 R15, RZ, RZ, R8 ;  /* 0x000000ffff0f8224 */ /* 0x000fe200078e0008 */
[----:B------:R-:W-:Y:S06]  /*59c0*/  @!P0 BRA `(.L_x_47) ;  /* 0x0000000000408947 */ /* 0x000fec0003800000 */
[----:B------:R-:W-:-:S13]  /*59d0*/  FSETP.GEU.FTZ.AND P0, PT, R8, RZ, PT ;  /* 0x000000ff0800720b */ /* 0x000fda0003f1e000 */
[----:B------:R-:W-:Y:S01]  /*59e0*/  @!P0 IMAD.MOV.U32 R15, RZ, RZ, 0x7fffffff ;  /* 0x7fffffffff0f8424 */ /* 0x000fe200078e00ff */
[----:B------:R-:W-:Y:S06]  /*59f0*/  @!P0 BRA `(.L_x_47) ;  /* 0x0000000000348947 */ /* 0x000fec0003800000 */
[----:B------:R-:W-:-:S13]  /*5a00*/  FSETP.GTU.FTZ.AND P0, PT, |R8|, +INF , PT ;  /* 0x7f8000000800780b */ /* 0x000fda0003f1c200 */
[----:B------:R-:W-:Y:S01]  /*5a10*/  @P0 FADD.FTZ R15, R8, 1 ;  /* 0x3f800000080f0421 */ /* 0x000fe20000010000 */
[----:B------:R-:W-:Y:S06]  /*5a20*/  @P0 BRA `(.L_x_47) ;  /* 0x0000000000280947 */ /* 0x000fec0003800000 */
[----:B------:R-:W-:-:S13]  /*5a30*/  FSETP.NEU.FTZ.AND P0, PT, |R8|, +INF , PT ;  /* 0x7f8000000800780b */ /* 0x000fda0003f1d200 */
[----:B------:R-:W-:-:S04]  /*5a40*/  @P0 FFMA R18, R8, 1.84467440737095516160e+19, RZ ;  /* 0x5f80000008120823 */ /* 0x000fc800000000ff */
[----:B------:R-:W0:Y:S02]  /*5a50*/  @P0 MUFU.RSQ R15, R18 ;  /* 0x00000012000f0308 */ /* 0x000e240000001400 */
[----:B0-----:R-:W-:Y:S01]  /*5a60*/  @P0 FMUL.FTZ R9, R18, R15 ;  /* 0x0000000f12090220 */ /* 0x001fe20000410000 */
[----:B------:R-:W-:Y:S01]  /*5a70*/  @P0 FMUL.FTZ R16, R15, 0.5 ;  /* 0x3f0000000f100820 */ /* 0x000fe20000410000 */
[----:B------:R-:W-:Y:S02]  /*5a80*/  @!P0 IMAD.MOV.U32 R15, RZ, RZ, R8 ;  /* 0x000000ffff0f8224 */ /* 0x000fe400078e0008 */
[----:B------:R-:W-:-:S04]  /*5a90*/  @P0 FADD.FTZ R17, -R9, -RZ ;  /* 0x800000ff09110221 */ /* 0x000fc80000010100 */
[----:B------:R-:W-:-:S04]  /*5aa0*/  @P0 FFMA R22, R9, R17, R18 ;  /* 0x0000001109160223 */ /* 0x000fc80000000012 */
[----:B------:R-:W-:-:S04]  /*5ab0*/  @P0 FFMA R16, R22, R16, R9 ;  /* 0x0000001016100223 */ /* 0x000fc80000000009 */
[----:B------:R-:W-:-:S07]  /*5ac0*/  @P0 FMUL.FTZ R15, R16, 2.3283064365386962891e-10 ;  /* 0x2f800000100f0820 */ /* 0x000fce0000410000 */
.L_x_47:
[----:B------:R-:W-:Y:S02]  /*5ad0*/  IMAD.MOV.U32 R8, RZ, RZ, R14 ;  /* 0x000000ffff087224 */ /* 0x000fe400078e000e */
[----:B------:R-:W-:-:S04]  /*5ae0*/  IMAD.MOV.U32 R9, RZ, RZ, 0x0 ;  /* 0x00000000ff097424 */ /* 0x000fc800078e00ff */
[----:B------:R-:W-:Y:S05]  /*5af0*/  RET.REL.NODEC R8 `(_Z8move_batiPfS_S_S_S_S_fffS_S_fS_) ;  /* 0xffffffa408407950 */ /* 0x000fea0003c3ffff */
        .weak           $__internal_1_$__cuda_sm3x_div_rn_noftz_f32_slowpath
        .type           $__internal_1_$__cuda_sm3x_div_rn_noftz_f32_slowpath,@function
        .size           $__internal_1_$__cuda_sm3x_div_rn_noftz_f32_slowpath,(.L_x_111 - $__internal_1_$__cuda_sm3x_div_rn_noftz_f32_slowpath)
$__internal_1_$__cuda_sm3x_div_rn_noftz_f32_slowpath:
[----:B------:R-:W-:Y:S01]  /*5b00*/  SHF.R.U32.HI R8, RZ, 0x17, R4 ;  /* 0x00000017ff087819 */ /* 0x000fe20000011604 */
[----:B------:R-:W-:Y:S01]  /*5b10*/  BSSY.RECONVERGENT B2, `(.L_x_48) ;  /* 0x0000062000027945 */ /* 0x000fe20003800200 */
[----:B------:R-:W-:Y:S02]  /*5b20*/  SHF.R.U32.HI R5, RZ, 0x17, R3 ;  /* 0x00000017ff057819 */ /* 0x000fe40000011603 */
[----:B------:R-:W-:Y:S02]  /*5b30*/  LOP3.LUT R8, R8, 0xff, RZ, 0xc0, !PT ;  /* 0x000000ff08087812 */ /* 0x000fe400078ec0ff */
[----:B------:R-:W-:-:S03]  /*5b40*/  LOP3.LUT R12, R5, 0xff, RZ, 0xc0, !PT ;  /* 0x000000ff050c7812 */ /* 0x000fc600078ec0ff */
[----:B------:R-:W-:Y:S02]  /*5b50*/  VIADD R15, R8, 0xffffffff ;  /* 0xffffffff080f7836 */ /* 0x000fe40000000000 */
[----:B------:R-:W-:-:S03]  /*5b60*/  VIADD R13, R12, 0xffffffff ;  /* 0xffffffff0c0d7836 */ /* 0x000fc60000000000 */
[----:B------:R-:W-:-:S04]  /*5b70*/  ISETP.GT.U32.AND P0, PT, R15, 0xfd, PT ;  /* 0x000000fd0f00780c */ /* 0x000fc80003f04070 */
[----:B------:R-:W-:-:S13]  /*5b80*/  ISETP.GT.U32.OR P0, PT, R13, 0xfd, P0 ;  /* 0x000000fd0d00780c */ /* 0x000fda0000704470 */
[----:B------:R-:W-:Y:S01]  /*5b90*/  @!P0 IMAD.MOV.U32 R5, RZ, RZ, RZ ;  /* 0x000000ffff058224 */ /* 0x000fe200078e00ff */
[----:B------:R-:W-:Y:S06]  /*5ba0*/  @!P0 BRA `(.L_x_49) ;  /* 0x00000000005c8947 */ /* 0x000fec0003800000 */
[----:B------:R-:W-:Y:S02]  /*5bb0*/  FSETP.GTU.FTZ.AND P0, PT, |R3|, +INF , PT ;  /* 0x7f8000000300780b */ /* 0x000fe40003f1c200 */
[----:B------:R-:W-:-:S04]  /*5bc0*/  FSETP.GTU.FTZ.AND P1, PT, |R4|, +INF , PT ;  /* 0x7f8000000400780b */ /* 0x000fc80003f3c200 */
[----:B------:R-:W-:-:S13]  /*5bd0*/  PLOP3.LUT P0, PT, P0, P1, PT, 0xf8, 0x8f ;  /* 0x00000000008f781c */ /* 0x000fda0000703f70 */
[----:B------:R-:W-:Y:S05]  /*5be0*/  @P0 BRA `(.L_x_50) ;  /* 0x00000004004c0947 */ /* 0x000fea0003800000 */
[----:B------:R-:W-:-:S13]  /*5bf0*/  LOP3.LUT P0, RZ, R4, 0x7fffffff, R3, 0xc8, !PT ;  /* 0x7fffffff04ff7812 */ /* 0x000fda000780c803 */
[----:B------:R-:W-:Y:S05]  /*5c00*/  @!P0 BRA `(.L_x_51) ;  /* 0x00000004003c8947 */ /* 0x000fea0003800000 */
[C---:B------:R-:W-:Y:S02]  /*5c10*/  FSETP.NEU.FTZ.AND P0, PT, |R3|.reuse, +INF , PT ;  /* 0x7f8000000300780b */ /* 0x040fe40003f1d200 */
[----:B------:R-:W-:Y:S02]  /*5c20*/  FSETP.NEU.FTZ.AND P3, PT, |R4|, +INF , PT ;  /* 0x7f8000000400780b */ /* 0x000fe40003f7d200 */
[----:B------:R-:W-:-:S11]  /*5c30*/  FSETP.NEU.FTZ.AND P1, PT, |R3|, +INF , PT ;  /* 0x7f8000000300780b */ /* 0x000fd60003f3d200 */
[----:B------:R-:W-:Y:S05]  /*5c40*/  @!P3 BRA !P0, `(.L_x_51) ;  /* 0x00000004002cb947 */ /* 0x000fea0004000000 */
[----:B------:R-:W-:-:S04]  /*5c50*/  LOP3.LUT P0, RZ, R3, 0x7fffffff, RZ, 0xc0, !PT ;  /* 0x7fffffff03ff7812 */ /* 0x000fc8000780c0ff */
[----:B------:R-:W-:-:S13]  /*5c60*/  PLOP3.LUT P0, PT, P3, P0, PT, 0x2f, 0xf2 ;  /* 0x0000000000f2781c */ /* 0x000fda0001f00577 */
[----:B------:R-:W-:Y:S05]  /*5c70*/  @P0 BRA `(.L_x_52) ;  /* 0x0000000400180947 */ /* 0x000fea0003800000 */
[----:B------:R-:W-:-:S04]  /*5c80*/  LOP3.LUT P0, RZ, R4, 0x7fffffff, RZ, 0xc0, !PT ;  /* 0x7fffffff04ff7812 */ /* 0x000fc8000780c0ff */
[----:B------:R-:W-:-:S13]  /*5c90*/  PLOP3.LUT P0, PT, P1, P0, PT, 0x2f, 0xf2 ;  /* 0x0000000000f2781c */ /* 0x000fda0000f00577 */
[----:B------:R-:W-:Y:S05]  /*5ca0*/  @P0 BRA `(.L_x_53) ;  /* 0x0000000400000947 */ /* 0x000fea0003800000 */
[----:B------:R-:W-:Y:S02]  /*5cb0*/  ISETP.GE.AND P0, PT, R13, RZ, PT ;  /* 0x000000ff0d00720c */ /* 0x000fe40003f06270 */
[----:B------:R-:W-:-:S11]  /*5cc0*/  ISETP.GE.AND P1, PT, R15, RZ, PT ;  /* 0x000000ff0f00720c */ /* 0x000fd60003f26270 */
[----:B------:R-:W-:Y:S02]  /*5cd0*/  @P0 IMAD.MOV.U32 R5, RZ, RZ, RZ ;  /* 0x000000ffff050224 */ /* 0x000fe400078e00ff */
[----:B------:R-:W-:Y:S01]  /*5ce0*/  @!P0 FFMA R3, R3, 1.84467440737095516160e+19, RZ ;  /* 0x5f80000003038823 */ /* 0x000fe200000000ff */
[----:B------:R-:W-:Y:S02]  /*5cf0*/  @!P0 IMAD.MOV.U32 R5, RZ, RZ, -0x40 ;  /* 0xffffffc0ff058424 */ /* 0x000fe400078e00ff */
[----:B------:R-:W-:Y:S02]  /*5d00*/  @!P1 FFMA R4, R4, 1.84467440737095516160e+19, RZ ;  /* 0x5f80000004049823 */ /* 0x000fe400000000ff */
[----:B------:R-:W-:-:S07]  /*5d10*/  @!P1 VIADD R5, R5, 0x40 ;  /* 0x0000004005059836 */ /* 0x000fce0000000000 */
.L_x_49:
[----:B------:R-:W-:Y:S01]  /*5d20*/  LEA R13, R8, 0xc0800000, 0x17 ;  /* 0xc0800000080d7811 */ /* 0x000fe200078eb8ff */
[----:B------:R-:W-:Y:S01]  /*5d30*/  VIADD R12, R12, 0xffffff81 ;  /* 0xffffff810c0c7836 */ /* 0x000fe20000000000 */
[----:B------:R-:W-:Y:S03]  /*5d40*/  BSSY.RECONVERGENT B3, `(.L_x_54) ;  /* 0x0000035000037945 */ /* 0x000fe60003800200 */
[----:B------:R-:W-:Y:S02]  /*5d50*/  IMAD.IADD R13, R4, 0x1, -R13 ;  /* 0x00000001040d7824 */ /* 0x000fe400078e0a0d */
[C---:B------:R-:W-:Y:S01]  /*5d60*/  IMAD R3, R12.reuse, -0x800000, R3 ;  /* 0xff8000000c037824 */ /* 0x040fe200078e0203 */
[----:B------:R-:W-:Y:S01]  /*5d70*/  IADD3 R12, PT, PT, R12, 0x7f, -R8 ;  /* 0x0000007f0c0c7810 */ /* 0x000fe20007ffe808 */
[----:B------:R-:W0:Y:S01]  /*5d80*/  MUFU.RCP R4, R13 ;  /* 0x0000000d00047308 */ /* 0x000e220000001000 */
[----:B------:R-:W-:-:S03]  /*5d90*/  FADD.FTZ R20, -R13, -RZ ;  /* 0x800000ff0d147221 */ /* 0x000fc60000010100 */
[----:B------:R-:W-:Y:S02]  /*5da0*/  IMAD.IADD R12, R12, 0x1, R5 ;  /* 0x000000010c0c7824 */ /* 0x000fe400078e0205 */
[----:B0-----:R-:W-:-:S04]  /*5db0*/  FFMA R15, R4, R20, 1 ;  /* 0x3f800000040f7423 */ /* 0x001fc80000000014 */
[----:B------:R-:W-:-:S04]  /*5dc0*/  FFMA R4, R4, R15, R4 ;  /* 0x0000000f04047223 */ /* 0x000fc80000000004 */
[----:B------:R-:W-:-:S04]  /*5dd0*/  FFMA R15, R3, R4, RZ ;  /* 0x00000004030f7223 */ /* 0x000fc800000000ff */
[----:B------:R-:W-:-:S04]  /*5de0*/  FFMA R17, R20, R15, R3 ;  /* 0x0000000f14117223 */ /* 0x000fc80000000003 */
[----:B------:R-:W-:-:S04]  /*5df0*/  FFMA R17, R4, R17, R15 ;  /* 0x0000001104117223 */ /* 0x000fc8000000000f */
[----:B------:R-:W-:-:S04]  /*5e00*/  FFMA R20, R20, R17, R3 ;  /* 0x0000001114147223 */ /* 0x000fc80000000003 */
[----:B------:R-:W-:-:S05]  /*5e10*/  FFMA R3, R4, R20, R17 ;  /* 0x0000001404037223 */ /* 0x000fca0000000011 */
[----:B------:R-:W-:-:S04]  /*5e20*/  SHF.R.U32.HI R8, RZ, 0x17, R3 ;  /* 0x00000017ff087819 */ /* 0x000fc80000011603 */
[----:B------:R-:W-:-:S05]  /*5e30*/  LOP3.LUT R8, R8, 0xff, RZ, 0xc0, !PT ;  /* 0x000000ff08087812 */ /* 0x000fca00078ec0ff */
[----:B------:R-:W-:-:S04]  /*5e40*/  IMAD.IADD R15, R8, 0x1, R12 ;  /* 0x00000001080f7824 */ /* 0x000fc800078e020c */
[----:B------:R-:W-:-:S05]  /*5e50*/  VIADD R5, R15, 0xffffffff ;  /* 0xffffffff0f057836 */ /* 0x000fca0000000000 */
[----:B------:R-:W-:-:S13]  /*5e60*/  ISETP.GE.U32.AND P0, PT, R5, 0xfe, PT ;  /* 0x000000fe0500780c */ /* 0x000fda0003f06070 */
[----:B------:R-:W-:Y:S05]  /*5e70*/  @!P0 BRA `(.L_x_55) ;  /* 0x0000000000808947 */ /* 0x000fea0003800000 */
[----:B------:R-:W-:-:S13]  /*5e80*/  ISETP.GT.AND P0, PT, R15, 0xfe, PT ;  /* 0x000000fe0f00780c */ /* 0x000fda0003f04270 */
[----:B------:R-:W-:Y:S05]  /*5e90*/  @P0 BRA `(.L_x_56) ;  /* 0x00000000006c0947 */ /* 0x000fea0003800000 */
[----:B------:R-:W-:-:S13]  /*5ea0*/  ISETP.GE.AND P0, PT, R15, 0x1, PT ;  /* 0x000000010f00780c */ /* 0x000fda0003f06270 */
[----:B------:R-:W-:Y:S05]  /*5eb0*/  @P0 BRA `(.L_x_57) ;  /* 0x0000000000740947 */ /* 0x000fea0003800000 */
[----:B------:R-:W-:Y:S02]  /*5ec0*/  ISETP.GE.AND P0, PT, R15, -0x18, PT ;  /* 0xffffffe80f00780c */ /* 0x000fe40003f06270 */
[----:B------:R-:W-:-:S11]  /*5ed0*/  LOP3.LUT R3, R3, 0x80000000, RZ, 0xc0, !PT ;  /* 0x8000000003037812 */ /* 0x000fd600078ec0ff */
[----:B------:R-:W-:Y:S05]  /*5ee0*/  @!P0 BRA `(.L_x_57) ;  /* 0x0000000000688947 */ /* 0x000fea0003800000 */
[CC--:B------:R-:W-:Y:S01]  /*5ef0*/  FFMA.RZ R5, R4.reuse, R20.reuse, R17 ;  /* 0x0000001404057223 */ /* 0x0c0fe2000000c011 */
[C---:B------:R-:W-:Y:S01]  /*5f00*/  VIADD R13, R15.reuse, 0x20 ;  /* 0x000000200f0d7836 */ /* 0x040fe20000000000 */
[C---:B------:R-:W-:Y:S01]  /*5f10*/  ISETP.NE.AND P3, PT, R15.reuse, RZ, PT ;  /* 0x000000ff0f00720c */ /* 0x040fe20003f65270 */
[----:B------:R-:W-:Y:S01]  /*5f20*/  IMAD.MOV R12, RZ, RZ, -R15 ;  /* 0x000000ffff0c7224 */ /* 0x000fe200078e0a0f */
[----:B------:R-:W-:Y:S02]  /*5f30*/  ISETP.NE.AND P1, PT, R15, RZ, PT ;  /* 0x000000ff0f00720c */ /* 0x000fe40003f25270 */
[----:B------:R-:W-:Y:S01]  /*5f40*/  LOP3.LUT R8, R5, 0x7fffff, RZ, 0xc0, !PT ;  /* 0x007fffff05087812 */ /* 0x000fe200078ec0ff */
[CCC-:B------:R-:W-:Y:S01]  /*5f50*/  FFMA.RP R5, R4.reuse, R20.reuse, R17.reuse ;  /* 0x0000001404057223 */ /* 0x1c0fe20000008011 */
[----:B------:R-:W-:Y:S02]  /*5f60*/  FFMA.RM R4, R4, R20, R17 ;  /* 0x0000001404047223 */ /* 0x000fe40000004011 */
[----:B------:R-:W-:-:S03]  /*5f70*/  LOP3.LUT R8, R8, 0x800000, RZ, 0xfc, !PT ;  /* 0x0080000008087812 */ /* 0x000fc600078efcff */
[----:B------:R-:W-:Y:S02]  /*5f80*/  FSETP.NEU.FTZ.AND P0, PT, R5, R4, PT ;  /* 0x000000040500720b */ /* 0x000fe40003f1d000 */
[----:B------:R-:W-:Y:S02]  /*5f90*/  SHF.L.U32 R13, R8, R13, RZ ;  /* 0x0000000d080d7219 */ /* 0x000fe400000006ff */
[----:B------:R-:W-:Y:S02]  /*5fa0*/  SEL R5, R12, RZ, P3 ;  /* 0x000000ff0c057207 */ /* 0x000fe40001800000 */
[----:B------:R-:W-:Y:S02]  /*5fb0*/  ISETP.NE.AND P1, PT, R13, RZ, P1 ;  /* 0x000000ff0d00720c */ /* 0x000fe40000f25270 */
[----:B------:R-:W-:Y:S02]  /*5fc0*/  SHF.R.U32.HI R5, RZ, R5, R8 ;  /* 0x00000005ff057219 */ /* 0x000fe40000011608 */
[----:B------:R-:W-:-:S02]  /*5fd0*/  PLOP3.LUT P0, PT, P0, P1, PT, 0xf8, 0x8f ;  /* 0x00000000008f781c */ /* 0x000fc40000703f70 */
[----:B------:R-:W-:Y:S02]  /*5fe0*/  SHF.R.U32.HI R13, RZ, 0x1, R5 ;  /* 0x00000001ff0d7819 */ /* 0x000fe40000011605 */
[----:B------:R-:W-:-:S04]  /*5ff0*/  SEL R4, RZ, 0x1, !P0 ;  /* 0x00000001ff047807 */ /* 0x000fc80004000000 */
[----:B------:R-:W-:-:S04]  /*6000*/  LOP3.LUT R4, R4, 0x1, R13, 0xf8, !PT ;  /* 0x0000000104047812 */ /* 0x000fc800078ef80d */
[----:B------:R-:W-:-:S05]  /*6010*/  LOP3.LUT R4, R4, R5, RZ, 0xc0, !PT ;  /* 0x0000000504047212 */ /* 0x000fca00078ec0ff */
[----:B------:R-:W-:-:S05]  /*6020*/  IMAD.IADD R4, R13, 0x1, R4 ;  /* 0x000000010d047824 */ /* 0x000fca00078e0204 */
[----:B------:R-:W-:Y:S01]  /*6030*/  LOP3.LUT R3, R4, R3, RZ, 0xfc, !PT ;  /* 0x0000000304037212 */ /* 0x000fe200078efcff */
[----:B------:R-:W-:Y:S06]  /*6040*/  BRA `(.L_x_57) ;  /* 0x0000000000107947 */ /* 0x000fec0003800000 */
.L_x_56:
[----:B------:R-:W-:-:S04]  /*6050*/  LOP3.LUT R3, R3, 0x80000000, RZ, 0xc0, !PT ;  /* 0x8000000003037812 */ /* 0x000fc800078ec0ff */
[----:B------:R-:W-:Y:S01]  /*6060*/  LOP3.LUT R3, R3, 0x7f800000, RZ, 0xfc, !PT ;  /* 0x7f80000003037812 */ /* 0x000fe200078efcff */
[----:B------:R-:W-:Y:S06]  /*6070*/  BRA `(.L_x_57) ;  /* 0x0000000000047947 */ /* 0x000fec0003800000 */
.L_x_55:
[----:B------:R-:W-:-:S07]  /*6080*/  IMAD R3, R12, 0x800000, R3 ;  /* 0x008000000c037824 */ /* 0x000fce00078e0203 */
.L_x_57:
[----:B------:R-:W-:Y:S05]  /*6090*/  BSYNC.RECONVERGENT B3 ;  /* 0x0000000000037941 */ /* 0x000fea0003800200 */
.L_x_54:
[----:B------:R-:W-:Y:S05]  /*60a0*/  BRA `(.L_x_58) ;  /* 0x0000000000207947 */ /* 0x000fea0003800000 */
.L_x_53:
[----:B------:R-:W-:-:S04]  /*60b0*/  LOP3.LUT R3, R4, 0x80000000, R3, 0x48, !PT ;  /* 0x8000000004037812 */ /* 0x000fc800078e4803 */
[----:B------:R-:W-:Y:S01]  /*60c0*/  LOP3.LUT R3, R3, 0x7f800000, RZ, 0xfc, !PT ;  /* 0x7f80000003037812 */ /* 0x000fe200078efcff */
[----:B------:R-:W-:Y:S06]  /*60d0*/  BRA `(.L_x_58) ;  /* 0x0000000000147947 */ /* 0x000fec0003800000 */
.L_x_52:
[----:B------:R-:W-:Y:S01]  /*60e0*/  LOP3.LUT R3, R4, 0x80000000, R3, 0x48, !PT ;  /* 0x8000000004037812 */ /* 0x000fe200078e4803 */
[----:B------:R-:W-:Y:S06]  /*60f0*/  BRA `(.L_x_58) ;  /* 0x00000000000c7947 */ /* 0x000fec0003800000 */
.L_x_51:
[----:B------:R-:W0:Y:S01]  /*6100*/  MUFU.RSQ R3, -QNAN ;  /* 0xffc0000000037908 */ /* 0x000e220000001400 */
[----:B------:R-:W-:Y:S05]  /*6110*/  BRA `(.L_x_58) ;  /* 0x0000000000047947 */ /* 0x000fea0003800000 */
.L_x_50:
[----:B------:R-:W-:-:S07]  /*6120*/  FADD.FTZ R3, R3, R4 ;  /* 0x0000000403037221 */ /* 0x000fce0000010000 */
.L_x_58:
[----:B------:R-:W-:Y:S05]  /*6130*/  BSYNC.RECONVERGENT B2 ;  /* 0x0000000000027941 */ /* 0x000fea0003800200 */
.L_x_48:
[----:B------:R-:W-:Y:S02]  /*6140*/  IMAD.MOV.U32 R4, RZ, RZ, R6 ;  /* 0x000000ffff047224 */ /* 0x000fe400078e0006 */
[----:B------:R-:W-:-:S04]  /*6150*/  IMAD.MOV.U32 R5, RZ, RZ, 0x0 ;  /* 0x00000000ff057424 */ /* 0x000fc800078e00ff */
[----:B0-----:R-:W-:Y:S05]  /*6160*/  RET.REL.NODEC R4 `(_Z8move_batiPfS_S_S_S_S_fffS_S_fS_) ;  /* 0xffffff9c04a47950 */ /* 0x001fea0003c3ffff */
.L_x_59:
[----:B------:R-:W-:-:S00]  /*6170*/  BRA `(.L_x_59) ;  /* 0xfffffffc00fc7947 */ /* 0x000fc0000383ffff */
[----:B------:R-:W-:-:S00]  /*6180*/  NOP ;  /* 0x0000000000007918 */ /* 0x000fc00000000000 */
[----:B------:R-:W-:-:S00]  /*6190*/  NOP ;  /* 0x0000000000007918 */ /* 0x000fc00000000000 */
[----:B------:R-:W-:-:S00]  /*61a0*/  NOP ;  /* 0x0000000000007918 */ /* 0x000fc00000000000 */
[----:B------:R-:W-:-:S00]  /*61b0*/  NOP ;  /* 0x0000000000007918 */ /* 0x000fc00000000000 */
[----:B------:R-:W-:-:S00]  /*61c0*/  NOP ;  /* 0x0000000000007918 */ /* 0x000fc00000000000 */
[----:B------:R-:W-:-:S00]  /*61d0*/  NOP ;  /* 0x0000000000007918 */ /* 0x000fc00000000000 */
[----:B------:R-:W-:-:S00]  /*61e0*/  NOP ;  /* 0x0000000000007918 */ /* 0x000fc00000000000 */
[----:B------:R-:W-:-:S00]  /*61f0*/  NOP ;  /* 0x0000000000007918 */ /* 0x000fc00000000000 */
.L_x_111:


//--------------------- .text._Z8init_batiPfS_S_S_S_S_ --------------------------
	.section	.text._Z8init_batiPfS_S_S_S_S_,"ax",@progbits
	.align	128
        .global         _Z8init_batiPfS_S_S_S_S_
        .type           _Z8init_batiPfS_S_S_S_S_,@function
        .size           _Z8init_batiPfS_S_S_S_S_,(.L_x_113 - _Z8init_batiPfS_S_S_S_S_)
        .other          _Z8init_batiPfS_S_S_S_S_,@"STO_CUDA_ENTRY STV_DEFAULT"
_Z8init_batiPfS_S_S_S_S_:
.text._Z8init_batiPfS_S_S_S_S_:
[----:B------:R-:W0:Y:S01]  /*0000*/  LDC R1, c[0x0][0x37c] ;  /* 0x0000df00ff017b82 */ /* 0x000e220000000800 */
[----:B------:R-:W1:Y:S07]  /*0010*/  S2R R10, SR_TID.X ;  /* 0x00000000000a7919 */ /* 0x000e6e0000002100 */
[----:B------:R-:W1:Y:S01]  /*0020*/  S2UR UR4, SR_CTAID.X ;  /* 0x00000000000479c3 */ /* 0x000e620000002500 */
[----:B------:R-:W2:Y:S01]  /*0030*/  LDCU.64 UR8, c[0x0][0x358] ;  /* 0x00006b00ff0877ac */ /* 0x000ea20008000a00 */
[----:B0-----:R-:W-:-:S06]  /*0040*/  VIADD R1, R1, 0xffffffb0 ;  /* 0xffffffb001017836 */ /* 0x001fcc0000000000 */
[----:B------:R-:W1:Y:S08]  /*0050*/  LDC R5, c[0x0][0x360] ;  /* 0x0000d800ff057b82 */ /* 0x000e700000000800 */
[----:B------:R-:W0:Y:S01]  /*0060*/  LDC.64 R2, c[0x0][0x3b0] ;  /* 0x0000ec00ff027b82 */ /* 0x000e220000000a00 */
[----:B-1----:R-:W-:-:S05]  /*0070*/  IMAD R10, R5, UR4, R10 ;  /* 0x00000004050a7c24 */ /* 0x002fca000f8e020a */
[----:B------:R-:W-:Y:S01]  /*0080*/  SHF.R.S32.HI R16, RZ, 0x1f, R10 ;  /* 0x0000001fff107819 */ /* 0x000fe2000001140a */
[----:B0-----:R-:W-:-:S05]  /*0090*/  IMAD.WIDE R2, R10, 0x4, R2 ;  /* 0x000000040a027825 */ /* 0x001fca00078e0202 */
[----:B--2---:R0:W-:Y:S02]  /*00a0*/  STG.E desc[UR8][R2.64], RZ ;  /* 0x000000ff02007986 */ /* 0x0041e4000c101908 */
[----:B0-----:R-:W-:-:S06]  /*00b0*/  CS2R R2, SR_CLOCKLO ;  /* 0x0000000000027805 */ /* 0x001fcc0000015000 */
        /* <DEDUP_REMOVED lines=8> */
[----:B------:R-:W-:Y:S01]  /*0140*/  VIADD R5, R3, 0x1f123bb5 ;  /* 0x1f123bb503057836 */ /* 0x000fe20000000000 */
[----:B------:R-:W-:-:S02]  /*0150*/  IADD3 R6, PT, PT, R0, 0x64f0c9, R3 ;  /* 0x0064f0c900067810 */ /* 0x000fc40007ffe003 */
[----:B------:R-:W-:Y:S01]  /*0160*/  LOP3.LUT R2, R3, 0x5491333, RZ, 0x3c, !PT ;  /* 0x0549133303027812 */ /* 0x000fe200078e3cff */
[----:B------:R-:W-:Y:S01]  /*0170*/  VIADD R3, R0, 0x583f19 ;  /* 0x00583f1900037836 */ /* 0x000fe20000000000 */
[----:B------:R0:W-:Y:S04]  /*0180*/  STL.64 [R1+0x28], R4 ;  /* 0x0000280401007387 */ /* 0x0001e80000100a00 */
[----:B------:R0:W-:Y:S04]  /*0190*/  STL.64 [R1+0x20], R6 ;  /* 0x0000200601007387 */ /* 0x0001e80000100a00 */
[----:B------:R0:W-:Y:S01]  /*01a0*/  STL.64 [R1+0x30], R2 ;  /* 0x0000300201007387 */ /* 0x0001e20000100a00 */
[----:B------:R-:W-:Y:S05]  /*01b0*/  @!P0 BRA `(.L_x_61) ;  /* 0x0000002400408947 */ /* 0x000fea0003800000 */
[----:B------:R-:W-:Y:S02]  /*01c0*/  VIADD R15, R1, 0x20 ;  /* 0x00000020010f7836 */ /* 0x000fe40000000000 */
[----:B------:R-:W-:Y:S02]  /*01d0*/  IMAD.MOV.U32 R14, RZ, RZ, RZ ;  /* 0x000000ffff0e7224 */ /* 0x000fe400078e00ff */
[----:B------:R-:W-:-:S07]  /*01e0*/  IMAD.MOV.U32 R11, RZ, RZ, R10 ;  /* 0x000000ffff0b7224 */ /* 0x000fce00078e000a */
.L_x_70:
[----:B------:R-:W-:Y:S01]  /*01f0*/  LOP3.LUT P0, RZ, R11, 0x3, RZ, 0xc0, !PT ;  /* 0x000000030bff7812 */ /* 0x000fe2000780c0ff */
[----:B------:R-:W-:-:S12]  /*0200*/  BSSY.RECONVERGENT B1, `(.L_x_62) ;  /* 0x0000245000017945 */ /* 0x000fd80003800200 */
[----:B-1----:R-:W-:Y:S05]  /*0210*/  @!P0 BRA `(.L_x_63) ;  /* 0x00000024000c8947 */ /* 0x002fea0003800000 */
[----:B------:R-:W1:Y:S01]  /*0220*/  LDC.64 R8, c[0x4][0x8] ;  /* 0x01000200ff087b82 */ /* 0x000e620000000a00 */
[----:B------:R-:W-:Y:S01]  /*0230*/  IMAD.MOV.U32 R0, RZ, RZ, RZ ;  /* 0x000000ffff007224 */ /* 0x000fe200078e00ff */
[----:B0-----:R-:W-:Y:S02]  /*0240*/  CS2R R2, SRZ ;  /* 0x0000000000027805 */ /* 0x001fe4000001ff00 */
[----:B------:R-:W-:Y:S01]  /*0250*/  CS2R R4, SRZ ;  /* 0x0000000000047805 */ /* 0x000fe2000001ff00 */
[----:B------:R-:W-:Y:S02]  /*0260*/  IMAD.MOV.U32 R7, RZ, RZ, RZ ;  /* 0x000000ffff077224 */ /* 0x000fe400078e00ff */
[----:B-1----:R-:W-:-:S07]  /*0270*/  IMAD.WIDE.U32 R8, R14, 0xc80, R8 ;  /* 0x00000c800e087825 */ /* 0x002fce00078e0008 */
.L_x_65:
[----:B------:R-:W-:-:S06]  /*0280*/  IMAD R17, R0, 0x4, R15 ;  /* 0x0000000400117824 */ /* 0x000fcc00078e020f */
[----:B------:R-:W5:Y:S01]  /*0290*/  LDL R17, [R17+0x4] ;  /* 0x0000040011117983 */ /* 0x000f620000100800 */
[----:B------:R-:W-:-:S05]  /*02a0*/  UMOV UR4, URZ ;  /* 0x000000ff00047c82 */ /* 0x000fca0008000000 */
.L_x_64:
[----:B-----5:R-:W-:Y:S01]  /*02b0*/  SHF.R.U32.HI R22, RZ, UR4, R17 ;  /* 0x00000004ff167c19 */ /* 0x020fe20008011611 */
[----:B------:R-:W-:-:S03]  /*02c0*/  IMAD.SHL.U32 R12, R0, 0x20, RZ ;  /* 0x00000020000c7824 */ /* 0x000fc600078e00ff */
[----:B------:R-:W-:Y:S01]  /*02d0*/  LOP3.LUT R13, R22, 0x1, RZ, 0xc0, !PT ;  /* 0x00000001160d7812 */ /* 0x000fe200078ec0ff */
[----:B------:R-:W-:-:S03]  /*02e0*/  VIADD R12, R12, UR4 ;  /* 0x000000040c0c7c36 */ /* 0x000fc60008000000 */
        /* <DEDUP_REMOVED lines=8> */
[----:B------:R-:W4:Y:S04]  /*0370*/  @P4 LDG.E R21, desc[UR8][R12.64+0x60] ;  /* 0x000060080c154981 */ /* 0x000f28000c1e1900 */
[----:B------:R-:W4:Y:S04]  /*0380*/  @!P0 LDG.E R18, desc[UR8][R12.64] ;  /* 0x000000080c128981 */ /* 0x000f28000c1e1900 */
[----:B------:R-:W4:Y:S04]  /*0390*/  @!P0 LDG.E R19, desc[UR8][R12.64+0x4] ;  /* 0x000004080c138981 */ /* 0x000f28000c1e1900 */
[----:B------:R-:W4:Y:S04]  /*03a0*/  @P5 LDG.E R23, desc[UR8][R12.64+0x74] ;  /* 0x000074080c175981 */ /* 0x000f28000c1e1900 */
[----:B------:R-:W4:Y:S01]  /*03b0*/  @P3 LDG.E R25, desc[UR8][R12.64+0x48] ;  /* 0x000048080c193981 */ /* 0x000f22000c1e1900 */
[----:B--2---:R-:W-:-:S03]  /*03c0*/  @!P0 LOP3.LUT R3, R3, R20, RZ, 0x3c, !PT ;  /* 0x0000001403038212 */ /* 0x004fc600078e3cff */
        /* <DEDUP_REMOVED lines=9> */
[----:B------:R-:W-:-:S03]  /*0460*/  @!P0 LOP3.LUT R7, R7, R18, RZ, 0x3c, !PT ;  /* 0x0000001207078212 */ /* 0x000fc600078e3cff */
[----:B------:R-:W3:Y:S01]  /*0470*/  @!P0 LDG.E R18, desc[UR8][R12.64+0x8] ;  /* 0x000008080c128981 */ /* 0x000ee2000c1e1900 */
[----:B------:R-:W-:-:S03]  /*0480*/  @!P0 LOP3.LUT R4, R4, R19, RZ, 0x3c, !PT ;  /* 0x0000001304048212 */ /* 0x000fc600078e3cff */
[----:B------:R-:W3:Y:S01]  /*0490*/  @!P0 LDG.E R19, desc[UR8][R12.64+0xc] ;  /* 0x00000c080c138981 */ /* 0x000ee2000c1e1900 */
[----:B------:R-:W-:-:S03]  /*04a0*/  @P5 LOP3.LUT R3, R3, R23, RZ, 0x3c, !PT ;  /* 0x0000001703035212 */ /* 0x000fc600078e3cff */
[----:B------:R-:W3:Y:S01]  /*04b0*/  @P1 LDG.E R23, desc[UR8][R12.64+0x20] ;  /* 0x000020080c171981 */ /* 0x000ee2000c1e1900 */
[----:B--2---:R-:W-:-:S03]  /*04c0*/  @P1 LOP3.LUT R7, R7, R20, RZ, 0x3c, !PT ;  /* 0x0000001407071212 */ /* 0x004fc600078e3cff */
[----:B------:R-:W2:Y:S01]  /*04d0*/  @P3 LDG.E R20, desc[UR8][R12.64+0x3c] ;  /* 0x00003c080c143981 */ /* 0x000ea2000c1e1900 */
[----:B----4-:R-:W-:-:S03]  /*04e0*/  @P2 LOP3.LUT R7, R7, R26, RZ, 0x3c, !PT ;  /* 0x0000001a07072212 */ /* 0x010fc600078e3cff */
[----:B------:R-:W4:Y:S01]  /*04f0*/  @P4 LDG.E R26, desc[UR8][R12.64+0x50] ;  /* 0x000050080c1a4981 */ /* 0x000f22000c1e1900 */
[----:B---3--:R-:W-:-:S03]  /*0500*/  @P1 LOP3.LUT R4, R4, R21, RZ, 0x3c, !PT ;  /* 0x0000001504041212 */ /* 0x008fc600078e3cff */
[----:B------:R-:W3:Y:S01]  /*0510*/  @P2 LDG.E R21, desc[UR8][R12.64+0x34] ;  /* 0x000034080c152981 */ /* 0x000ee2000c1e1900 */
[----:B------:R-:W-:-:S03]  /*0520*/  @!P0 LOP3.LUT R5, R5, R18, RZ, 0x3c, !PT ;  /* 0x0000001205058212 */ /* 0x000fc600078e3cff */
[----:B------:R-:W3:Y:S01]  /*0530*/  @P2 LDG.E R18, desc[UR8][R12.64+0x30] ;  /* 0x000030080c122981 */ /* 0x000ee2000c1e1900 */
[----:B------:R-:W-:-:S03]  /*0540*/  @!P0 LOP3.LUT R2, R2, R19, RZ, 0x3c, !PT ;  /* 0x0000001302028212 */ /* 0x000fc600078e3cff */
[----:B------:R-:W3:Y:S01]  /*0550*/  @P2 LDG.E R19, desc[UR8][R12.64+0x2c] ;  /* 0x00002c080c132981 */ /* 0x000ee2000c1e1900 */
[----:B------:R-:W-:Y:S02]  /*0560*/  @P1 LOP3.LUT R5, R5, R24, RZ, 0x3c, !PT ;  /* 0x0000001805051212 */ /* 0x000fe400078e3cff */
[----:B------:R-:W-:Y:S01]  /*0570*/  @P1 LOP3.LUT R2, R2, R23, RZ, 0x3c, !PT ;  /* 0x0000001702021212 */ /* 0x000fe200078e3cff */
[----:B------:R-:W3:Y:S04]  /*0580*/  @P3 LDG.E R24, desc[UR8][R12.64+0x44] ;  /* 0x000044080c183981 */ /* 0x000ee8000c1e1900 */
[----:B------:R-:W3:Y:S01]  /*0590*/  @P3 LDG.E R23, desc[UR8][R12.64+0x40] ;  /* 0x000040080c173981 */ /* 0x000ee2000c1e1900 */
[----:B--2---:R-:W-:-:S03]  /*05a0*/  @P3 LOP3.LUT R7, R7, R20, RZ, 0x3c, !PT ;  /* 0x0000001407073212 */ /* 0x004fc600078e3cff */
[----:B------:R-:W2:Y:S01]  /*05b0*/  @P5 LDG.E R20, desc[UR8][R12.64+0x64] ;  /* 0x000064080c145981 */ /* 0x000ea2000c1e1900 */
[----:B----4-:R-:W-:-:S03]  /*05c0*/  @P4 LOP3.LUT R7, R7, R26, RZ, 0x3c, !PT ;  /* 0x0000001a07074212 */ /* 0x010fc600078e3cff */
[----:B------:R-:W4:Y:S01]  /*05d0*/  @P6 LDG.E R26, desc[UR8][R12.64+0x78] ;  /* 0x000078080c1a6981 */ /* 0x000f22000c1e1900 */
[----:B---3--:R-:W-:-:S03]  /*05e0*/  @P2 LOP3.LUT R2, R2, R21, RZ, 0x3c, !PT ;  /* 0x0000001502022212 */ /* 0x008fc600078e3cff */
[----:B------:R-:W3:Y:S01]  /*05f0*/  @P4 LDG.E R21, desc[UR8][R12.64+0x5c] ;  /* 0x00005c080c154981 */ /* 0x000ee2000c1e1900 */
[----:B------:R-:W-:-:S03]  /*0600*/  @P2 LOP3.LUT R5, R5, R18, RZ, 0x3c, !PT ;  /* 0x0000001205052212 */ /* 0x000fc600078e3cff */
[----:B------:R-:W3:Y:S01]  /*0610*/  @P4 LDG.E R18, desc[UR8][R12.64+0x58] ;  /* 0x000058080c124981 */ /* 0x000ee2000c1e1900 */
[----:B------:R-:W-:-:S03]  /*0620*/  @P2 LOP3.LUT R4, R4, R19, RZ, 0x3c, !PT ;  /* 0x0000001304042212 */ /* 0x000fc600078e3cff */
[----:B------:R-:W3:Y:S01]  /*0630*/  @P4 LDG.E R19, desc[UR8][R12.64+0x54] ;  /* 0x000054080c134981 */ /* 0x000ee2000c1e1900 */
[----:B------:R-:W-:Y:S02]  /*0640*/  @P3 LOP3.LUT R2, R2, R25, RZ, 0x3c, !PT ;  /* 0x0000001902023212 */ /* 0x000fe400078e3cff */
[----:B------:R-:W-:Y:S01]  /*0650*/  @P3 LOP3.LUT R5, R5, R24, RZ, 0x3c, !PT ;  /* 0x0000001805053212 */ /* 0x000fe200078e3cff */
[----:B------:R-:W3:Y:S01]  /*0660*/  @P5 LDG.E R25, desc[UR8][R12.64+0x70] ;  /* 0x000070080c195981 */ /* 0x000ee2000c1e1900 */
[----:B------:R-:W-:-:S03]  /*0670*/  @P3 LOP3.LUT R4, R4, R23, RZ, 0x3c, !PT ;  /* 0x0000001704043212 */ /* 0x000fc600078e3cff */
[----:B------:R-:W3:Y:S04]  /*0680*/  @P5 LDG.E R23, desc[UR8][R12.64+0x68] ;  /* 0x000068080c175981 */ /* 0x000ee8000c1e1900 */
[----:B------:R-:W3:Y:S01]  /*0690*/  @P5 LDG.E R24, desc[UR8][R12.64+0x6c] ;  /* 0x00006c080c185981 */ /* 0x000ee2000c1e1900 */
[----:B------:R-:W-:Y:S02]  /*06a0*/  LOP3.LUT P0, RZ, R22, 0x80, RZ, 0xc0, !PT ;  /* 0x0000008016ff7812 */ /* 0x000fe4000780c0ff */
[----:B--2---:R-:W-:-:S11]  /*06b0*/  @P5 LOP3.LUT R7, R7, R20, RZ, 0x3c, !PT ;  /* 0x0000001407075212 */ /* 0x004fd600078e3cff */
        /* <DEDUP_REMOVED lines=15> */
[----:B------:R-:W-:Y:S02]  /*07b0*/  @P6 LOP3.LUT R3, R3, R28, RZ, 0x3c, !PT ;  /* 0x0000001c03036212 */ /* 0x000fe400078e3cff */
[----:B--2---:R-:W-:Y:S02]  /*07c0*/  @P0 LOP3.LUT R7, R7, R20, RZ, 0x3c, !PT ;  /* 0x0000001407070212 */ /* 0x004fe400078e3cff */
[----:B----4-:R-:W-:Y:S02]  /*07d0*/  @P0 LOP3.LUT R3, R3, R26, RZ, 0x3c, !PT ;  /* 0x0000001a03030212 */ /* 0x010fe400078e3cff */
[----:B---3--:R-:W-:Y:S02]  /*07e0*/  @P6 LOP3.LUT R2, R2, R21, RZ, 0x3c, !PT ;  /* 0x0000001502026212 */ /* 0x008fe400078e3cff */
[----:B------:R-:W-:Y:S02]  /*07f0*/  @P6 LOP3.LUT R5, R5, R18, RZ, 0x3c, !PT ;  /* 0x0000001205056212 */ /* 0x000fe400078e3cff */
[----:B------:R-:W-:-:S02]  /*0800*/  @P6 LOP3.LUT R4, R4, R19, RZ, 0x3c, !PT ;  /* 0x0000001304046212 */ /* 0x000fc400078e3cff */
[----:B------:R-:W-:Y:S02]  /*0810*/  @P0 LOP3.LUT R2, R2, R25, RZ, 0x3c, !PT ;  /* 0x0000001902020212 */ /* 0x000fe400078e3cff */
[----:B------:R-:W-:Y:S02]  /*0820*/  @P0 LOP3.LUT R4, R4, R23, RZ, 0x3c, !PT ;  /* 0x0000001704040212 */ /* 0x000fe400078e3cff */
[----:B------:R-:W-:Y:S02]  /*0830*/  @P0 LOP3.LUT R5, R5, R24, RZ, 0x3c, !PT ;  /* 0x0000001805050212 */ /* 0x000fe400078e3cff */
        /* <DEDUP_REMOVED lines=21> */
[----:B------:R-:W-:Y:S02]  /*0990*/  @P0 LOP3.LUT R3, R3, R24, RZ, 0x3c, !PT ;  /* 0x0000001803030212 */ /* 0x000fe400078e3cff */
[----:B------:R-:W-:Y:S01]  /*09a0*/  LOP3.LUT P0, RZ, R22, 0x8000, RZ, 0xc0, !PT ;  /* 0x0000800016ff7812 */ /* 0x000fe2000780c0ff */
[----:B------:R-:W4:Y:S01]  /*09b0*/  @P2 LDG.E R24, desc[UR8][R12.64+0xd8] ;  /* 0x0000d8080c182981 */ /* 0x000f22000c1e1900 */
[----:B------:R-:W-:-:S03]  /*09c0*/  @P1 LOP3.LUT R7, R7, R26, RZ, 0x3c, !PT ;  /* 0x0000001a07071212 */ /* 0x000fc600078e3cff */
[----:B------:R-:W4:Y:S01]  /*09d0*/  @P2 LDG.E R22, desc[UR8][R12.64+0xd0] ;  /* 0x0000d0080c162981 */ /* 0x000f22000c1e1900 */
[----:B------:R-:W-:-:S03]  /*09e0*/  @P1 LOP3.LUT R5, R5, R28, RZ, 0x3c, !PT ;  /* 0x0000001c05051212 */ /* 0x000fc600078e3cff */
[----:B------:R-:W4:Y:S01]  /*09f0*/  @P3 LDG.E R26, desc[UR8][R12.64+0xdc] ;  /* 0x0000dc080c1a3981 */ /* 0x000f22000c1e1900 */
[----:B------:R-:W-:-:S03]  /*0a00*/  @P1 LOP3.LUT R2, R2, R25, RZ, 0x3c, !PT ;  /* 0x0000001902021212 */ /* 0x000fc600078e3cff */
[----:B------:R-:W4:Y:S04]  /*0a10*/  @P3 LDG.E R28, desc[UR8][R12.64+0xe4] ;  /* 0x0000e4080c1c3981 */ /* 0x000f28000c1e1900 */
[----:B------:R-:W4:Y:S01]  /*0a20*/  @P3 LDG.E R25, desc[UR8][R12.64+0xe8] ;  /* 0x0000e8080c193981 */ /* 0x000f22000c1e1900 */
[----:B--2---:R-:W-:-:S03]  /*0a30*/  @P2 LOP3.LUT R7, R7, R18, RZ, 0x3c, !PT ;  /* 0x0000001207072212 */ /* 0x004fc600078e3cff */
[----:B------:R-:W2:Y:S01]  /*0a40*/  @P4 LDG.E R18, desc[UR8][R12.64+0xf0] ;  /* 0x0000f0080c124981 */ /* 0x000ea2000c1e1900 */
[----:B---3--:R-:W-:Y:S02]  /*0a50*/  @P2 LOP3.LUT R4, R4, R19, RZ, 0x3c, !PT ;  /* 0x0000001304042212 */ /* 0x008fe400078e3cff */
[----:B------:R-:W-:Y:S01]  /*0a60*/  @P1 LOP3.LUT R3, R3, R27, RZ, 0x3c, !PT ;  /* 0x0000001b03031212 */ /* 0x000fe200078e3cff */
        /* <DEDUP_REMOVED lines=21> */
[----:B---3--:R-:W-:-:S03]  /*0bc0*/  @P5 LOP3.LUT R2, R2, R19, RZ, 0x3c, !PT ;  /* 0x0000001302025212 */ /* 0x008fc600078e3cff */
[----:B------:R-:W3:Y:S01]  /*0bd0*/  @P6 LDG.E R19, desc[UR8][R12.64+0x124] ;  /* 0x000124080c136981 */ /* 0x000ee2000c1e1900 */
        /* <DEDUP_REMOVED lines=14> */
[----:B------:R-:W-:-:S04]  /*0cc0*/  UIADD3 UR4, UPT, UPT, UR4, 0x10, URZ ;  /* 0x0000001004047890 */ /* 0x000fc8000fffe0ff */
[----:B------:R-:W-:Y:S01]  /*0cd0*/  UISETP.NE.AND UP0, UPT, UR4, 0x20, UPT ;  /* 0x000000200400788c */ /* 0x000fe2000bf05270 */
[----:B------:R-:W-:Y:S02]  /*0ce0*/  @P6 LOP3.LUT R7, R7, R20, RZ, 0x3c, !PT ;  /* 0x0000001407076212 */ /* 0x000fe400078e3cff */
[----:B---3--:R-:W-:Y:S02]  /*0cf0*/  @P6 LOP3.LUT R2, R2, R19, RZ, 0x3c, !PT ;  /* 0x0000001302026212 */ /* 0x008fe400078e3cff */
[----:B----4-:R-:W-:Y:S02]  /*0d00*/  @P6 LOP3.LUT R4, R4, R21, RZ, 0x3c, !PT ;  /* 0x0000001504046212 */ /* 0x010fe400078e3cff */
[----:B------:R-:W-:Y:S02]  /*0d10*/  @P6 LOP3.LUT R3, R3, R24, RZ, 0x3c, !PT ;  /* 0x0000001803036212 */ /* 0x000fe400078e3cff */
[----:B------:R-:W-:Y:S02]  /*0d20*/  @P6 LOP3.LUT R5, R5, R22, RZ, 0x3c, !PT ;  /* 0x0000001605056212 */ /* 0x000fe400078e3cff */
[----:B------:R-:W-:-:S02]  /*0d30*/  @P0 LOP3.LUT R4, R4, R23, RZ, 0x3c, !PT ;  /* 0x0000001704040212 */ /* 0x000fc400078e3cff */
[----:B------:R-:W-:Y:S02]  /*0d40*/  @P0 LOP3.LUT R7, R7, R26, RZ, 0x3c, !PT ;  /* 0x0000001a07070212 */ /* 0x000fe400078e3cff */
[----:B------:R-:W-:Y:S02]  /*0d50*/  @P0 LOP3.LUT R3, R3, R28, RZ, 0x3c, !PT ;  /* 0x0000001c03030212 */ /* 0x000fe400078e3cff */
[----:B------:R-:W-:Y:S02]  /*0d60*/  @P0 LOP3.LUT R2, R2, R25, RZ, 0x3c, !PT ;  /* 0x0000001902020212 */ /* 0x000fe400078e3cff */
[----:B--2---:R-:W-:Y:S01]  /*0d70*/  @P0 LOP3.LUT R5, R5, R18, RZ, 0x3c, !PT ;  /* 0x0000001205050212 */ /* 0x004fe200078e3cff */
[----:B------:R-:W-:Y:S06]  /*0d80*/  BRA.U UP0, `(.L_x_64) ;  /* 0xfffffff500487547 */ /* 0x000fec000b83ffff */
[----:B------:R-:W-:-:S05]  /*0d90*/  VIADD R0, R0, 0x1 ;  /* 0x0000000100007836 */ /* 0x000fca0000000000 */
[----:B------:R-:W-:-:S13]  /*0da0*/  ISETP.NE.AND P0, PT, R0, 0x5, PT ;  /* 0x000000050000780c */ /* 0x000fda0003f05270 */
[----:B------:R-:W-:Y:S05]  /*0db0*/  @P0 BRA `(.L_x_65) ;  /* 0xfffffff400300947 */ /* 0x000fea000383ffff */
[----:B------:R-:W-:Y:S01]  /*0dc0*/  LOP3.LUT R0, R11, 0x3, RZ, 0xc0, !PT ;  /* 0x000000030b007812 */ /* 0x000fe200078ec0ff */
[----:B------:R1:W-:Y:S03]  /*0dd0*/  STL [R1+0x24], R7 ;  /* 0x0000240701007387 */ /* 0x0003e60000100800 */
[----:B------:R-:W-:Y:S01]  /*0de0*/  ISETP.NE.U32.AND P0, PT, R0, 0x1, PT ;  /* 0x000000010000780c */ /* 0x000fe20003f05070 */
[----:B------:R1:W-:Y:S03]  /*0df0*/  STL.64 [R1+0x28], R4 ;  /* 0x0000280401007387 */ /* 0x0003e60000100a00 */
[----:B------:R-:W-:Y:S01]  /*0e00*/  ISETP.NE.AND.EX P0, PT, RZ, RZ, PT, P0 ;  /* 0x000000ffff00720c */ /* 0x000fe20003f05300 */
[----:B------:R1:W-:-:S12]  /*0e10*/  STL.64 [R1+0x30], R2 ;  /* 0x0000300201007387 */ /* 0x0003d80000100a00 */
[----:B-1----:R-:W-:Y:S05]  /*0e20*/  @!P0 BRA `(.L_x_63) ;  /* 0x0000001800088947 */ /* 0x002fea0003800000 */
[----:B------:R-:W-:Y:S01]  /*0e30*/  UMOV UR4, URZ ;  /* 0x000000ff00047c82 */ /* 0x000fe20008000000 */
[----:B------:R-:W-:Y:S01]  /*0e40*/  UMOV UR5, URZ ;  /* 0x000000ff00057c82 */ /* 0x000fe20008000000 */
[----:B------:R-:W-:Y:S02]  /*0e50*/  IMAD.MOV.U32 R0, RZ, RZ, RZ ;  /* 0x000000ffff007224 */ /* 0x000fe400078e00ff */
[----:B------:R-:W-:Y:S02]  /*0e60*/  IMAD.MOV.U32 R7, RZ, RZ, RZ ;  /* 0x000000ffff077224 */ /* 0x000fe400078e00ff */
[----:B------:R-:W-:Y:S02]  /*0e70*/  IMAD.U32 R3, RZ, RZ, UR4 ;  /* 0x00000004ff037e24 */ /* 0x000fe4000f8e00ff */
[----:B------:R-:W-:Y:S02]  /*0e80*/  IMAD.U32 R2, RZ, RZ, UR5 ;  /* 0x00000005ff027e24 */ /* 0x000fe4000f8e00ff */
[----:B------:R-:W-:-:S02]  /*0e90*/  IMAD.U32 R5, RZ, RZ, UR4 ;  /* 0x00000004ff057e24 */ /* 0x000fc4000f8e00ff */
[----:B------:R-:W-:-:S07]  /*0ea0*/  IMAD.U32 R4, RZ, RZ, UR5 ;  /* 0x00000005ff047e24 */ /* 0x000fce000f8e00ff */
.L_x_67:
[----:B------:R-:W-:-:S06]  /*0eb0*/  IMAD R17, R0, 0x4, R15 ;  /* 0x0000000400117824 */ /* 0x000fcc00078e020f */
[----:B------:R-:W5:Y:S01]  /*0ec0*/  LDL R17, [R17+0x4] ;  /* 0x0000040011117983 */ /* 0x000f620000100800 */
[----:B------:R-:W-:-:S05]  /*0ed0*/  UMOV UR4, URZ ;  /* 0x000000ff00047c82 */ /* 0x000fca0008000000 */
.L_x_66:
        /* <DEDUP_REMOVED lines=183> */
[----:B-1----:R-:W-:Y:S05]  /*1a50*/  @P0 BRA `(.L_x_63) ;  /* 0x0000000800fc0947 */ /* 0x002fea0003800000 */
        /* <DEDUP_REMOVED lines=8> */
.L_x_69:
[----:B------:R-:W-:-:S06]  /*1ae0*/  IMAD R17, R0, 0x4, R15 ;  /* 0x0000000400117824 */ /* 0x000fcc00078e020f */
[----:B------:R-:W5:Y:S01]  /*1af0*/  LDL R17, [R17+0x4] ;  /* 0x0000040011117983 */ /* 0x000f620000100800 */
[----:B------:R-:W-:-:S05]  /*1b00*/  UMOV UR4, URZ ;  /* 0x000000ff00047c82 */ /* 0x000fca0008000000 */
.L_x_68:
        /* <DEDUP_REMOVED lines=177> */
[----:B------:R1:W-:Y:S04]  /*2620*/  STL [R1+0x24], R7 ;  /* 0x0000240701007387 */ /* 0x0003e80000100800 */
[----:B------:R1:W-:Y:S04]  /*2630*/  STL.64 [R1+0x28], R4 ;  /* 0x0000280401007387 */ /* 0x0003e80000100a00 */
[----:B------:R1:W-:Y:S02]  /*2640*/  STL.64 [R1+0x30], R2 ;  /* 0x0000300201007387 */ /* 0x0003e40000100a00 */
.L_x_63:
[----:B------:R-:W-:Y:S05]  /*2650*/  BSYNC.RECONVERGENT B1 ;  /* 0x0000000000017941 */ /* 0x000fea0003800200 */
.L_x_62:
[C---:B------:R-:W-:Y:S01]  /*2660*/  ISETP.GT.U32.AND P0, PT, R11.reuse, 0x3, PT ;  /* 0x000000030b00780c */ /* 0x040fe20003f04070 */
[----:B------:R-:W-:Y:S01]  /*2670*/  VIADD R14, R14, 0x1 ;  /* 0x000000010e0e7836 */ /* 0x000fe20000000000 */
[--C-:B------:R-:W-:Y:S02]  /*2680*/  SHF.R.U64 R11, R11, 0x2, R16.reuse ;  /* 0x000000020b0b7819 */ /* 0x100fe40000001210 */
[----:B------:R-:W-:Y:S02]  /*2690*/  ISETP.GT.U32.AND.EX P0, PT, R16, RZ, PT, P0 ;  /* 0x000000ff1000720c */ /* 0x000fe40003f04100 */
[----:B------:R-:W-:-:S11]  /*26a0*/  SHF.R.U32.HI R16, RZ, 0x2, R16 ;  /* 0x00000002ff107819 */ /* 0x000fd60000011610 */
[----:B------:R-:W-:Y:S05]  /*26b0*/  @P0 BRA `(.L_x_70) ;  /* 0xffffffd800cc0947 */ /* 0x000fea000383ffff */
.L_x_61:
[----:B------:R-:W-:Y:S05]  /*26c0*/  BSYNC.RECONVERGENT B0 ;  /* 0x0000000000007941 */ /* 0x000fea0003800200 */
.L_x_60:
[----:B------:R-:W2:Y:S01]  /*26d0*/  LDCU UR4, c[0x0][0x380] ;  /* 0x00007000ff0477ac */ /* 0x000ea20008000800 */
[----:B------:R-:W-:Y:S02]  /*26e0*/  IMAD.MOV.U32 R11, RZ, RZ, RZ ;  /* 0x000000ffff0b7224 */ /* 0x000fe400078e00ff */
[----:B------:R-:W-:Y:S01]  /*26f0*/  IMAD.MOV.U32 R12, RZ, RZ, RZ ;  /* 0x000000ffff0c7224 */ /* 0x000fe200078e00ff */
[----:B--2---:R-:W-:-:S09]  /*2700*/  UISETP.GE.AND UP0, UPT, UR4, 0x1, UPT ;  /* 0x000000010400788c */ /* 0x004fd2000bf06270 */
[----:B------:R-:W-:Y:S05]  /*2710*/  BRA.U !UP0, `(.L_x_71) ;  /* 0x0000001908507547 */ /* 0x000fea000b800000 */
[----:B------:R-:W-:Y:S01]  /*2720*/  UISETP.GE.U32.AND UP0, UPT, UR4, 0x8, UPT ;  /* 0x000000080400788c */ /* 0x000fe2000bf06070 */
[----:B------:R-:W-:Y:S01]  /*2730*/  IMAD.MOV.U32 R11, RZ, RZ, RZ ;  /* 0x000000ffff0b7224 */ /* 0x000fe200078e00ff */
[----:B------:R-:W-:-:S04]  /*2740*/  ULOP3.LUT UR6, UR4, 0x7, URZ, 0xc0, !UPT ;  /* 0x0000000704067892 */ /* 0x000fc8000f8ec0ff */
[----:B------:R-:W-:-:S03]  /*2750*/  UISETP.NE.AND UP1, UPT, UR6, URZ, UPT ;  /* 0x000000ff0600728c */ /* 0x000fc6000bf25270 */
[----:B------:R-:W-:Y:S08]  /*2760*/  BRA.U !UP0, `(.L_x_72) ;  /* 0x0000000908047547 */ /* 0x000ff0000b800000 */
[----:B------:R-:W2:Y:S01]  /*2770*/  LDC.64 R12, c[0x0][0x3a0] ;  /* 0x0000e800ff0c7b82 */ /* 0x000ea20000000a00 */
[----:B------:R-:W-:Y:S01]  /*2780*/  ULOP3.LUT UR4, UR4, 0x7ffffff8, URZ, 0xc0, !UPT ;  /* 0x7ffffff804047892 */ /* 0x000fe2000f8ec0ff */
[----:B------:R-:W-:Y:S01]  /*2790*/  IMAD.MOV.U32 R23, RZ, RZ, RZ ;  /* 0x000000ffff177224 */ /* 0x000fe200078e00ff */
[----:B------:R-:W3:Y:S04]  /*27a0*/  LDCU UR5, c[0x0][0x380] ;  /* 0x00007000ff0577ac */ /* 0x000ee80008000800 */
[----:B------:R-:W-:Y:S01]  /*27b0*/  IMAD.U32 R11, RZ, RZ, UR4 ;  /* 0x00000004ff0b7e24 */ /* 0x000fe2000f8e00ff */
[----:B------:R-:W4:Y:S08]  /*27c0*/  LDC.64 R14, c[0x0][0x388] ;  /* 0x0000e200ff0e7b82 */ /* 0x000f300000000a00 */
[----:B------:R-:W0:Y:S02]  /*27d0*/  LDC.64 R16, c[0x0][0x390] ;  /* 0x0000e400ff107b82 */ /* 0x000e240000000a00 */
.L_x_73:
[----:B----4-:R-:W-:-:S04]  /*27e0*/  IMAD.WIDE.U32 R8, R23, 0x4, R14 ;  /* 0x0000000417087825 */ /* 0x010fc800078e000e */
[----:B0-----:R-:W-:Y:S01]  /*27f0*/  IMAD.WIDE.U32 R18, R23, 0x4, R16 ;  /* 0x0000000417127825 */ /* 0x001fe200078e0010 */
[----:B------:R-:W4:Y:S04]  /*2800*/  LDG.E R0, desc[UR8][R8.64] ;  /* 0x0000000808007981 */ /* 0x000f28000c1e1900 */
[----:B-1----:R-:W4:Y:S01]  /*2810*/  LDG.E R21, desc[UR8][R18.64] ;  /* 0x0000000812157981 */ /* 0x002f22000c1e1900 */
[----:B------:R-:W-:Y:S01]  /*2820*/  SHF.R.U32.HI R20, RZ, 0x2, R7 ;  /* 0x00000002ff147819 */ /* 0x000fe20000011607 */
[----:B---3--:R-:W-:Y:S01]  /*2830*/  UMOV UR4, UR5 ;  /* 0x0000000500047c82 */ /* 0x008fe20008000000 */
[----:B------:R-:W-:Y:S02]  /*2840*/  SHF.R.U32.HI R25, RZ, 0x2, R4 ;  /* 0x00000002ff197819 */ /* 0x000fe40000011604 */
[----:B------:R-:W-:Y:S01]  /*2850*/  LOP3.LUT R20, R20, R7, RZ, 0x3c, !PT ;  /* 0x0000000714147212 */ /* 0x000fe200078e3cff */
[----:B-1----:R-:W-:Y:S01]  /*2860*/  IMAD.SHL.U32 R7, R3, 0x10, RZ ;  /* 0x0000001003077824 */ /* 0x002fe200078e00ff */
[----:B------:R-:W-:-:S03]  /*2870*/  LOP3.LUT R25, R25, R4, RZ, 0x3c, !PT ;  /* 0x0000000419197212 */ /* 0x000fc600078e3cff */
[----:B------:R-:W-:-:S05]  /*2880*/  IMAD.SHL.U32 R22, R20, 0x2, RZ ;  /* 0x0000000214167824 */ /* 0x000fca00078e00ff */
[----:B------:R-:W-:Y:S01]  /*2890*/  LOP3.LUT R22, R20, R22, R7, 0x96, !PT ;  /* 0x0000001614167212 */ /* 0x000fe200078e9607 */
[----:B------:R-:W-:Y:S01]  /*28a0*/  IMAD.SHL.U32 R7, R25, 0x2, RZ ;  /* 0x0000000219077824 */ /* 0x000fe200078e00ff */
[----:B------:R-:W-:Y:S02]  /*28b0*/  SHF.R.U32.HI R20, RZ, 0x2, R5 ;  /* 0x00000002ff147819 */ /* 0x000fe40000011605 */
[----:B------:R-:W-:Y:S02]  /*28c0*/  LOP3.LUT R29, R22, R3, RZ, 0x3c, !PT ;  /* 0x00000003161d7212 */ /* 0x000fe400078e3cff */
[----:B------:R-:W-:-:S03]  /*28d0*/  LOP3.LUT R20, R20, R5, RZ, 0x3c, !PT ;  /* 0x0000000514147212 */ /* 0x000fc600078e3cff */
[----:B------:R-:W-:-:S05]  /*28e0*/  IMAD.SHL.U32 R4, R29, 0x10, RZ ;  /* 0x000000101d047824 */ /* 0x000fca00078e00ff */
[----:B------:R-:W-:Y:S02]  /*28f0*/  LOP3.LUT R4, R25, R7, R4, 0x96, !PT ;  /* 0x0000000719047212 */ /* 0x000fe400078e9604 */
[----:B------:R-:W-:Y:S02]  /*2900*/  SHF.R.U32.HI R7, RZ, 0x2, R2 ;  /* 0x00000002ff077819 */ /* 0x000fe40000011602 */
[----:B------:R-:W-:Y:S01]  /*2910*/  LOP3.LUT R25, R4, R29, RZ, 0x3c, !PT ;  /* 0x0000001d04197212 */ /* 0x000fe200078e3cff */
[----:B------:R-:W-:Y:S01]  /*2920*/  IMAD.SHL.U32 R4, R20, 0x2, RZ ;  /* 0x0000000214047824 */ /* 0x000fe200078e00ff */
        /* <DEDUP_REMOVED lines=11> */
[----:B------:R-:W-:-:S04]  /*29e0*/  IMAD.SHL.U32 R2, R20, 0x2, RZ ;  /* 0x0000000214027824 */ /* 0x000fc800078e00ff */
[----:B------:R-:W-:-:S05]  /*29f0*/  IMAD.SHL.U32 R3, R7, 0x10, RZ ;  /* 0x0000001007037824 */ /* 0x000fca00078e00ff */
[----:B------:R-:W-:Y:S02]  /*2a00*/  LOP3.LUT R2, R20, R2, R3, 0x96, !PT ;  /* 0x0000000214027212 */ /* 0x000fe400078e9603 */
[----:B------:R-:W-:Y:S02]  /*2a10*/  LOP3.LUT R3, R4, R29, RZ, 0x3c, !PT ;  /* 0x0000001d04037212 */ /* 0x000fe400078e3cff */
[----:B------:R-:W-:Y:S02]  /*2a20*/  LOP3.LUT R4, R2, R7, RZ, 0x3c, !PT ;  /* 0x0000000702047212 */ /* 0x000fe400078e3cff */
[----:B------:R-:W-:Y:S01]  /*2a30*/  SHF.R.U32.HI R20, RZ, 0x2, R25 ;  /* 0x00000002ff147819 */ /* 0x000fe20000011619 */
[----:B------:R-:W-:Y:S01]  /*2a40*/  IMAD.SHL.U32 R5, R3, 0x2, RZ ;  /* 0x0000000203057824 */ /* 0x000fe200078e00ff */
[----:B------:R-:W-:Y:S01]  /*2a50*/  IADD3 R29, PT, PT, R6, 0x587c5, R29 ;  /* 0x000587c5061d7810 */ /* 0x000fe20007ffe01d */
[----:B------:R-:W-:Y:S01]  /*2a60*/  IMAD.SHL.U32 R2, R4, 0x10, RZ ;  /* 0x0000001004027824 */ /* 0x000fe200078e00ff */
[----:B------:R-:W-:-:S02]  /*2a70*/  LOP3.LUT R20, R20, R25, RZ, 0x3c, !PT ;  /* 0x0000001914147212 */ /* 0x000fc400078e3cff */
[----:B------:R-:W-:Y:S02]  /*2a80*/  I2FP.F32.U32 R29, R29 ;  /* 0x0000001d001d7245 */ /* 0x000fe40000201000 */
[----:B------:R-:W-:Y:S01]  /*2a90*/  LOP3.LUT R5, R3, R5, R2, 0x96, !PT ;  /* 0x0000000503057212 */ /* 0x000fe200078e9602 */
[----:B------:R-:W-:-:S03]  /*2aa0*/  IMAD.SHL.U32 R2, R20, 0x2, RZ ;  /* 0x0000000214027824 */ /* 0x000fc600078e00ff */
[----:B------:R-:W-:-:S05]  /*2ab0*/  LOP3.LUT R5, R5, R4, RZ, 0x3c, !PT ;  /* 0x0000000405057212 */ /* 0x000fca00078e3cff */
[----:B------:R-:W-:-:S05]  /*2ac0*/  IMAD.SHL.U32 R3, R5, 0x10, RZ ;  /* 0x0000001005037824 */ /* 0x000fca00078e00ff */
[----:B------:R-:W-:Y:S02]  /*2ad0*/  LOP3.LUT R2, R20, R2, R3, 0x96, !PT ;  /* 0x0000000214027212 */ /* 0x000fe400078e9603 */
[----:B------:R-:W-:Y:S02]  /*2ae0*/  SHF.R.U32.HI R20, RZ, 0x2, R27 ;  /* 0x00000002ff147819 */ /* 0x000fe4000001161b */
[----:B------:R-:W-:Y:S02]  /*2af0*/  LOP3.LUT R2, R2, R5, RZ, 0x3c, !PT ;  /* 0x0000000502027212 */ /* 0x000fe400078e3cff */
[----:B------:R-:W-:-:S03]  /*2b00*/  LOP3.LUT R20, R20, R27, RZ, 0x3c, !PT ;  /* 0x0000001b14147212 */ /* 0x000fc600078e3cff */
[----:B------:R-:W-:Y:S02]  /*2b10*/  IMAD.SHL.U32 R3, R2, 0x10, RZ ;  /* 0x0000001002037824 */ /* 0x000fe400078e00ff */
[----:B------:R-:W-:-:S05]  /*2b20*/  IMAD.SHL.U32 R22, R20, 0x2, RZ ;  /* 0x0000000214167824 */ /* 0x000fca00078e00ff */
[----:B------:R-:W-:Y:S01]  /*2b30*/  LOP3.LUT R3, R20, R22, R3, 0x96, !PT ;  /* 0x0000001614037212 */ /* 0x000fe200078e9603 */
[----:B------:R-:W-:-:S04]  /*2b40*/  IMAD.MOV.U32 R22, RZ, RZ, 0x2f800000 ;  /* 0x2f800000ff167424 */ /* 0x000fc800078e00ff */
[----:B------:R-:W-:Y:S01]  /*2b50*/  FFMA R29, R29, R22, 1.1641532182693481445e-10 ;  /* 0x2f0000001d1d7423 */ /* 0x000fe20000000016 */
[----:B----4-:R-:W-:-:S04]  /*2b60*/  FADD R21, -R0, R21 ;  /* 0x0000001500157221 */ /* 0x010fc80000000100 */
[----:B------:R-:W-:Y:S01]  /*2b70*/  FFMA R29, R29, R21, R0 ;  /* 0x000000151d1d7223 */ /* 0x000fe20000000000 */
[----:B------:R-:W-:-:S04]  /*2b80*/  IMAD R21, R10, UR4, R23 ;  /* 0x000000040a157c24 */ /* 0x000fc8000f8e0217 */
[----:B--2---:R-:W-:-:S05]  /*2b90*/  IMAD.WIDE R20, R21, 0x4, R12 ;  /* 0x0000000415147825 */ /* 0x004fca00078e020c */
[----:B------:R0:W-:Y:S04]  /*2ba0*/  STG.E desc[UR8][R20.64], R29 ;  /* 0x0000001d14007986 */ /* 0x0001e8000c101908 */
[----:B------:R-:W2:Y:S04]  /*2bb0*/  LDG.E R0, desc[UR8][R8.64+0x4] ;  /* 0x0000040808007981 */ /* 0x000ea8000c1e1900 */
[----:B------:R-:W2:Y:S01]  /*2bc0*/  LDG.E R24, desc[UR8][R18.64+0x4] ;  /* 0x0000040812187981 */ /* 0x000ea2000c1e1900 */
[----:B------:R-:W-:-:S04]  /*2bd0*/  IADD3 R25, PT, PT, R6, 0xb0f8a, R25 ;  /* 0x000b0f8a06197810 */ /* 0x000fc80007ffe019 */
[----:B------:R-:W-:-:S05]  /*2be0*/  I2FP.F32.U32 R25, R25 ;  /* 0x0000001900197245 */ /* 0x000fca0000201000 */
[----:B------:R-:W-:Y:S01]  /*2bf0*/  FFMA R25, R25, R22, 1.1641532182693481445e-10 ;  /* 0x2f00000019197423 */ /* 0x000fe20000000016 */
[----:B--2---:R-:W-:-:S04]  /*2c00*/  FADD R24, -R0, R24 ;  /* 0x0000001800187221 */ /* 0x004fc80000000100 */
[----:B------:R-:W-:-:S05]  /*2c10*/  FFMA R25, R25, R24, R0 ;  /* 0x0000001819197223 */ /* 0x000fca0000000000 */
        /* <DEDUP_REMOVED lines=9> */
[----:B------:R-:W3:Y:S04]  /*2cb0*/  LDG.E R24, desc[UR8][R8.64+0xc] ;  /* 0x00000c0808187981 */ /* 0x000ee8000c1e1900 */
[----:B0-----:R-:W3:Y:S01]  /*2cc0*/  LDG.E R29, desc[UR8][R18.64+0xc] ;  /* 0x00000c08121d7981 */ /* 0x001ee2000c1e1900 */
[----:B------:R-:W-:-:S04]  /*2cd0*/  IADD3 R0, PT, PT, R6, 0x161f14, R7 ;  /* 0x00161f1406007810 */ /* 0x000fc80007ffe007 */
[----:B-1----:R-:W-:-:S05]  /*2ce0*/  I2FP.F32.U32 R25, R0 ;  /* 0x0000000000197245 */ /* 0x002fca0000201000 */
[----:B------:R-:W-:Y:S01]  /*2cf0*/  FFMA R25, R25, R22, 1.1641532182693481445e-10 ;  /* 0x2f00000019197423 */ /* 0x000fe20000000016 */
[----:B---3--:R-:W-:-:S04]  /*2d00*/  FADD R29, -R24, R29 ;  /* 0x0000001d181d7221 */ /* 0x008fc80000000100 */
[----:B------:R-:W-:-:S05]  /*2d10*/  FFMA R25, R25, R29, R24 ;  /* 0x0000001d19197223 */ /* 0x000fca0000000018 */
[----:B------:R0:W-:Y:S04]  /*2d20*/  STG.E desc[UR8][R20.64+0xc], R25 ;  /* 0x00000c1914007986 */ /* 0x0001e8000c101908 */
[----:B------:R-:W3:Y:S04]  /*2d30*/  LDG.E R24, desc[UR8][R8.64+0x10] ;  /* 0x0000100808187981 */ /* 0x000ee8000c1e1900 */
[----:B------:R-:W3:Y:S01]  /*2d40*/  LDG.E R29, desc[UR8][R18.64+0x10] ;  /* 0x00001008121d7981 */ /* 0x000ee2000c1e1900 */
[----:B------:R-:W-:-:S04]  /*2d50*/  IADD3 R0, PT, PT, R6, 0x1ba6d9, R4 ;  /* 0x001ba6d906007810 */ /* 0x000fc80007ffe004 */
[----:B--2---:R-:W-:-:S05]  /*2d60*/  I2FP.F32.U32 R27, R0 ;  /* 0x00000000001b7245 */ /* 0x004fca0000201000 */
[----:B------:R-:W-:Y:S01]  /*2d70*/  FFMA R27, R27, R22, 1.1641532182693481445e-10 ;  /* 0x2f0000001b1b7423 */ /* 0x000fe20000000016 */
[----:B---3--:R-:W-:-:S04]  /*2d80*/  FADD R29, -R24, R29 ;  /* 0x0000001d181d7221 */ /* 0x008fc80000000100 */
[----:B------:R-:W-:-:S05]  /*2d90*/  FFMA R27, R27, R29, R24 ;  /* 0x0000001d1b1b7223 */ /* 0x000fca0000000018 */
[----:B------:R1:W-:Y:S04]  /*2da0*/  STG.E desc[UR8][R20.64+0x10], R27 ;  /* 0x0000101b14007986 */ /* 0x0003e8000c101908 */
[----:B------:R-:W2:Y:S04]  /*2db0*/  LDG.E R24, desc[UR8][R8.64+0x14] ;  /* 0x0000140808187981 */ /* 0x000ea8000c1e1900 */
[----:B------:R-:W2:Y:S01]  /*2dc0*/  LDG.E R29, desc[UR8][R18.64+0x14] ;  /* 0x00001408121d7981 */ /* 0x000ea2000c1e1900 */
[----:B------:R-:W-:-:S04]  /*2dd0*/  IADD3 R0, PT, PT, R6, 0x212e9e, R5 ;  /* 0x00212e9e06007810 */ /* 0x000fc80007ffe005 */
[----:B0-----:R-:W-:-:S05]  /*2de0*/  I2FP.F32.U32 R25, R0 ;  /* 0x0000000000197245 */ /* 0x001fca0000201000 */
[----:B------:R-:W-:Y:S01]  /*2df0*/  FFMA R25, R25, R22, 1.1641532182693481445e-10 ;  /* 0x2f00000019197423 */ /* 0x000fe20000000016 */
[----:B--2---:R-:W-:-:S04]  /*2e00*/  FADD R29, -R24, R29 ;  /* 0x0000001d181d7221 */ /* 0x004fc80000000100 */
[----:B------:R-:W-:-:S05]  /*2e10*/  FFMA R25, R25, R29, R24 ;  /* 0x0000001d19197223 */ /* 0x000fca0000000018 */
[----:B------:R0:W-:Y:S04]  /*2e20*/  STG.E desc[UR8][R20.64+0x14], R25 ;  /* 0x0000141914007986 */ /* 0x0001e8000c101908 */
[----:B------:R-:W2:Y:S04]  /*2e30*/  LDG.E R24, desc[UR8][R8.64+0x18] ;  /* 0x0000180808187981 */ /* 0x000ea8000c1e1900 */
[----:B------:R-:W2:Y:S01]  /*2e40*/  LDG.E R29, desc[UR8][R18.64+0x18] ;  /* 0x00001808121d7981 */ /* 0x000ea2000c1e1900 */
[----:B------:R-:W-:-:S04]  /*2e50*/  IADD3 R0, PT, PT, R6, 0x26b663, R2 ;  /* 0x0026b66306007810 */ /* 0x000fc80007ffe002 */
[----:B-1----:R-:W-:-:S05]  /*2e60*/  I2FP.F32.U32 R27, R0 ;  /* 0x00000000001b7245 */ /* 0x002fca0000201000 */
[----:B------:R-:W-:Y:S01]  /*2e70*/  FFMA R27, R27, R22, 1.1641532182693481445e-10 ;  /* 0x2f0000001b1b7423 */ /* 0x000fe20000000016 */
[----:B--2---:R-:W-:-:S04]  /*2e80*/  FADD R29, -R24, R29 ;  /* 0x0000001d181d7221 */ /* 0x004fc80000000100 */
[----:B------:R-:W-:-:S05]  /*2e90*/  FFMA R27, R27, R29, R24 ;  /* 0x0000001d1b1b7223 */ /* 0x000fca0000000018 */
[----:B------:R1:W-:Y:S04]  /*2ea0*/  STG.E desc[UR8][R20.64+0x18], R27 ;  /* 0x0000181b14007986 */ /* 0x0003e8000c101908 */
[----:B------:R-:W2:Y:S04]  /*2eb0*/  LDG.E R24, desc[UR8][R8.64+0x1c] ;  /* 0x00001c0808187981 */ /* 0x000ea8000c1e1900 */
[----:B------:R-:W2:Y:S01]  /*2ec0*/  LDG.E R29, desc[UR8][R18.64+0x1c] ;  /* 0x00001c08121d7981 */ /* 0x000ea2000c1e1900 */
[----:B------:R-:W-:Y:S01]  /*2ed0*/  LOP3.LUT R3, R3, R2, RZ, 0x3c, !PT ;  /* 0x0000000203037212 */ /* 0x000fe200078e3cff */
[----:B------:R-:W-:-:S02]  /*2ee0*/  VIADD R6, R6, 0x2c3e28 ;  /* 0x002c3e2806067836 */ /* 0x000fc40000000000 */
[----:B------:R-:W-:Y:S02]  /*2ef0*/  VIADD R23, R23, 0x8 ;  /* 0x0000000817177836 */ /* 0x000fe40000000000 */
[----:B------:R-:W-:-:S03]  /*2f00*/  IMAD.IADD R0, R3, 0x1, R6 ;  /* 0x0000000103007824 */ /* 0x000fc600078e0206 */
[----:B------:R-:W-:Y:S02]  /*2f10*/  ISETP.NE.AND P0, PT, R23, R11, PT ;  /* 0x0000000b1700720c */ /* 0x000fe40003f05270 */
[----:B0-----:R-:W-:-:S05]  /*2f20*/  I2FP.F32.U32 R25, R0 ;  /* 0x0000000000197245 */ /* 0x001fca0000201000 */
[----:B------:R-:W-:Y:S01]  /*2f30*/  FFMA R25, R25, R22, 1.1641532182693481445e-10 ;  /* 0x2f00000019197423 */ /* 0x000fe20000000016 */
[----:B--2---:R-:W-:-:S04]  /*2f40*/  FADD R29, -R24, R29 ;  /* 0x0000001d181d7221 */ /* 0x004fc80000000100 */
[----:B------:R-:W-:-:S05]  /*2f50*/  FFMA R25, R25, R29, R24 ;  /* 0x0000001d19197223 */ /* 0x000fca0000000018 */
[----:B------:R1:W-:Y:S01]  /*2f60*/  STG.E desc[UR8][R20.64+0x1c], R25 ;  /* 0x00001c1914007986 */ /* 0x0003e2000c101908 */
[----:B------:R-:W-:Y:S05]  /*2f70*/  @P0 BRA `(.L_x_73) ;  /* 0xfffffff800180947 */ /* 0x000fea000383ffff */
.L_x_72:
[----:B------:R-:W-:Y:S05]  /*2f80*/  BRA.U !UP1, `(.L_x_74) ;  /* 0x0000000909347547 */ /* 0x000fea000b800000 */
[----:B------:R-:W-:Y:S01]  /*2f90*/  UISETP.GE.U32.AND UP0, UPT, UR6, 0x4, UPT ;  /* 0x000000040600788c */ /* 0x000fe2000bf06070 */
[----:B------:R-:W-:Y:S01]  /*2fa0*/  IMAD.MOV.U32 R9, RZ, RZ, R3 ;  /* 0x000000ffff097224 */ /* 0x000fe200078e0003 */
[----:B------:R-:W-:-:S04]  /*2fb0*/  ULOP3.LUT UR5, UR4, 0x3, URZ, 0xc0, !UPT ;  /* 0x0000000304057892 */ /* 0x000fc8000f8ec0ff */
[----:B------:R-:W-:-:S03]  /*2fc0*/  UISETP.NE.AND UP1, UPT, UR5, URZ, UPT ;  /* 0x000000ff0500728c */ /* 0x000fc6000bf25270 */
[----:B------:R-:W-:Y:S08]  /*2fd0*/  BRA.U !UP0, `(.L_x_75) ;  /* 0x0000000508147547 */ /* 0x000ff0000b800000 */
[----:B------:R-:W2:Y:S08]  /*2fe0*/  LDC.64 R12, c[0x0][0x388] ;  /* 0x0000e200ff0c7b82 */ /* 0x000eb00000000a00 */
[----:B------:R-:W3:Y:S01]  /*2ff0*/  LDC.64 R14, c[0x0][0x390] ;  /* 0x0000e400ff0e7b82 */ /* 0x000ee20000000a00 */
[----:B--2---:R-:W-:-:S05]  /*3000*/  IMAD.WIDE.U32 R12, R11, 0x4, R12 ;  /* 0x000000040b0c7825 */ /* 0x004fca00078e000c */
[----:B------:R-:W2:Y:S01]  /*3010*/  LDG.E R0, desc[UR8][R12.64] ;  /* 0x000000080c007981 */ /* 0x000ea2000c1e1900 */
[----:B---3--:R-:W-:-:S05]  /*3020*/  IMAD.WIDE.U32 R14, R11, 0x4, R14 ;  /* 0x000000040b0e7825 */ /* 0x008fca00078e000e */
[----:B-1----:R-:W2:Y:S01]  /*3030*/  LDG.E R21, desc[UR8][R14.64] ;  /* 0x000000080e157981 */ /* 0x002ea2000c1e1900 */
[----:B------:R-:W-:-:S04]  /*3040*/  SHF.R.U32.HI R8, RZ, 0x2, R7 ;  /* 0x00000002ff087819 */ /* 0x000fc80000011607 */
[----:B0-----:R-:W-:Y:S01]  /*3050*/  LOP3.LUT R7, R8, R7, RZ, 0x3c, !PT ;  /* 0x0000000708077212 */ /* 0x001fe200078e3cff */
[----:B------:R-:W-:Y:S01]  /*3060*/  IMAD.SHL.U32 R16, R3, 0x10, RZ ;  /* 0x0000001003107824 */ /* 0x000fe200078e00ff */
[----:B------:R-:W0:Y:S03]  /*3070*/  LDC.64 R8, c[0x0][0x3a0] ;  /* 0x0000e800ff087b82 */ /* 0x000e260000000a00 */
[----:B------:R-:W-:-:S05]  /*3080*/  IMAD.SHL.U32 R17, R7, 0x2, RZ ;  /* 0x0000000207117824 */ /* 0x000fca00078e00ff */
[----:B------:R-:W-:-:S04]  /*3090*/  LOP3.LUT R16, R7, R17, R16, 0x96, !PT ;  /* 0x0000001107107212 */ /* 0x000fc800078e9610 */
[----:B------:R-:W-:-:S04]  /*30a0*/  LOP3.LUT R19, R16, R3, RZ, 0x3c, !PT ;  /* 0x0000000310137212 */ /* 0x000fc800078e3cff */
[----:B------:R-:W-:Y:S01]  /*30b0*/  IADD3 R16, PT, PT, R6, 0x587c5, R19 ;  /* 0x000587c506107810 */ /* 0x000fe20007ffe013 */
[----:B------:R-:W-:-:S03]  /*30c0*/  IMAD.MOV.U32 R7, RZ, RZ, 0x2f800000 ;  /* 0x2f800000ff077424 */ /* 0x000fc600078e00ff */
[----:B------:R-:W-:Y:S01]  /*30d0*/  I2FP.F32.U32 R16, R16 ;  /* 0x0000001000107245 */ /* 0x000fe20000201000 */
[----:B------:R-:W-:Y:S02]  /*30e0*/  IMAD R17, R10, UR4, R11 ;  /* 0x000000040a117c24 */ /* 0x000fe4000f8e020b */
[----:B--2---:R-:W-:Y:S02]  /*30f0*/  FADD R18, -R0, R21 ;  /* 0x0000001500127221 */ /* 0x004fe40000000100 */
[----:B------:R-:W-:Y:S01]  /*3100*/  FFMA R21, R16, R7, 1.1641532182693481445e-10 ;  /* 0x2f00000010157423 */ /* 0x000fe20000000007 */
[----:B0-----:R-:W-:-:S04]  /*3110*/  IMAD.WIDE R16, R17, 0x4, R8 ;  /* 0x0000000411107825 */ /* 0x001fc800078e0208 */
[----:B------:R-:W-:-:S05]  /*3120*/  FFMA R9, R21, R18, R0 ;  /* 0x0000001215097223 */ /* 0x000fca0000000000 */
[----:B------:R0:W-:Y:S04]  /*3130*/  STG.E desc[UR8][R16.64], R9 ;  /* 0x0000000910007986 */ /* 0x0001e8000c101908 */
[----:B------:R-:W2:Y:S04]  /*3140*/  LDG.E R23, desc[UR8][R12.64+0x4] ;  /* 0x000004080c177981 */ /* 0x000ea8000c1e1900 */
[----:B------:R-:W2:Y:S01]  /*3150*/  LDG.E R8, desc[UR8][R14.64+0x4] ;  /* 0x000004080e087981 */ /* 0x000ea2000c1e1900 */
[----:B------:R-:W-:-:S04]  /*3160*/  SHF.R.U32.HI R21, RZ, 0x2, R4 ;  /* 0x00000002ff157819 */ /* 0x000fc80000011604 */
[----:B------:R-:W-:Y:S01]  /*3170*/  LOP3.LUT R21, R21, R4, RZ, 0x3c, !PT ;  /* 0x0000000415157212 */ /* 0x000fe200078e3cff */
[----:B------:R-:W-:-:S04]  /*3180*/  IMAD.SHL.U32 R0, R19, 0x10, RZ ;  /* 0x0000001013007824 */ /* 0x000fc800078e00ff */
[----:B------:R-:W-:-:S05]  /*3190*/  IMAD.SHL.U32 R4, R21, 0x2, RZ ;  /* 0x0000000215047824 */ /* 0x000fca00078e00ff */
[----:B------:R-:W-:-:S04]  /*31a0*/  LOP3.LUT R0, R21, R4, R0, 0x96, !PT ;  /* 0x0000000415007212 */ /* 0x000fc800078e9600 */
[----:B------:R-:W-:-:S04]  /*31b0*/  LOP3.LUT R21, R0, R19, RZ, 0x3c, !PT ;  /* 0x0000001300157212 */ /* 0x000fc800078e3cff */
[----:B------:R-:W-:-:S04]  /*31c0*/  IADD3 R0, PT, PT, R6, 0xb0f8a, R21 ;  /* 0x000b0f8a06007810 */ /* 0x000fc80007ffe015 */
[----:B------:R-:W-:-:S05]  /*31d0*/  I2FP.F32.U32 R0, R0 ;  /* 0x0000000000007245 */ /* 0x000fca0000201000 */
[----:B------:R-:W-:Y:S01]  /*31e0*/  FFMA R0, R0, R7, 1.1641532182693481445e-10 ;  /* 0x2f00000000007423 */ /* 0x000fe20000000007 */
[----:B--2---:R-:W-:-:S04]  /*31f0*/  FADD R8, -R23, R8 ;  /* 0x0000000817087221 */ /* 0x004fc80000000100 */
[----:B------:R-:W-:-:S05]  /*3200*/  FFMA R23, R0, R8, R23 ;  /* 0x0000000800177223 */ /* 0x000fca0000000017 */
[----:B------:R2:W-:Y:S04]  /*3210*/  STG.E desc[UR8][R16.64+0x4], R23 ;  /* 0x0000041710007986 */ /* 0x0005e8000c101908 */
[----:B------:R-:W3:Y:S04]  /*3220*/  LDG.E R25, desc[UR8][R12.64+0x8] ;  /* 0x000008080c197981 */ /* 0x000ee8000c1e1900 */
[----:B------:R-:W3:Y:S01]  /*3230*/  LDG.E R8, desc[UR8][R14.64+0x8] ;  /* 0x000008080e087981 */ /* 0x000ee2000c1e1900 */
[----:B------:R-:W-:-:S04]  /*3240*/  SHF.R.U32.HI R0, RZ, 0x2, R5 ;  /* 0x00000002ff007819 */ /* 0x000fc80000011605 */
[----:B------:R-:W-:Y:S01]  /*3250*/  LOP3.LUT R0, R0, R5, RZ, 0x3c, !PT ;  /* 0x0000000500007212 */ /* 0x000fe200078e3cff */
[----:B------:R-:W-:-:S04]  /*3260*/  IMAD.SHL.U32 R5, R21, 0x10, RZ ;  /* 0x0000001015057824 */ /* 0x000fc800078e00ff */
[----:B------:R-:W-:-:S05]  /*3270*/  IMAD.SHL.U32 R4, R0, 0x2, RZ ;  /* 0x0000000200047824 */ /* 0x000fca00078e00ff */
[----:B------:R-:W-:-:S04]  /*3280*/  LOP3.LUT R4, R0, R4, R5, 0x96, !PT ;  /* 0x0000000400047212 */ /* 0x000fc800078e9605 */
[----:B0-----:R-:W-:-:S04]  /*3290*/  LOP3.LUT R9, R4, R21, RZ, 0x3c, !PT ;  /* 0x0000001504097212 */ /* 0x001fc800078e3cff */
[----:B------:R-:W-:-:S04]  /*32a0*/  IADD3 R0, PT, PT, R6, 0x10974f, R9 ;  /* 0x0010974f06007810 */ /* 0x000fc80007ffe009 */
[----:B------:R-:W-:-:S05]  /*32b0*/  I2FP.F32.U32 R0, R0 ;  /* 0x0000000000007245 */ /* 0x000fca0000201000 */
[----:B------:R-:W-:Y:S01]  /*32c0*/  FFMA R0, R0, R7, 1.1641532182693481445e-10 ;  /* 0x2f00000000007423 */ /* 0x000fe20000000007 */
[----:B---3--:R-:W-:-:S04]  /*32d0*/  FADD R8, -R25, R8 ;  /* 0x0000000819087221 */ /* 0x008fc80000000100 */
        /* <DEDUP_REMOVED lines=8> */
[----:B------:R-:W-:Y:S01]  /*3360*/  LOP3.LUT R0, R5, R2, R0, 0x96, !PT ;  /* 0x0000000205007212 */ /* 0x000fe200078e9600 */
[----:B------:R-:W-:-:S03]  /*3370*/  VIADD R6, R6, 0x161f14 ;  /* 0x00161f1406067836 */ /* 0x000fc60000000000 */
[----:B------:R-:W-:-:S05]  /*3380*/  LOP3.LUT R9, R0, R9, RZ, 0x3c, !PT ;  /* 0x0000000900097212 */ /* 0x000fca00078e3cff */
[----:B------:R-:W-:-:S05]  /*3390*/  IMAD.IADD R0, R9, 0x1, R6 ;  /* 0x0000000109007824 */ /* 0x000fca00078e0206 */
[----:B------:R-:W-:-:S05]  /*33a0*/  I2FP.F32.U32 R0, R0 ;  /* 0x0000000000007245 */ /* 0x000fca0000201000 */
[----:B------:R-:W-:Y:S01]  /*33b0*/  FFMA R0, R0, R7, 1.1641532182693481445e-10 ;  /* 0x2f00000000007423 */ /* 0x000fe20000000007 */
[----:B------:R-:W-:Y:S02]  /*33c0*/  IMAD.MOV.U32 R7, RZ, RZ, R3 ;  /* 0x000000ffff077224 */ /* 0x000fe400078e0003 */
[----:B------:R-:W-:Y:S02]  /*33d0*/  VIADD R11, R11, 0x4 ;  /* 0x000000040b0b7836 */ /* 0x000fe40000000000 */
[----:B------:R-:W-:Y:S02]  /*33e0*/  IMAD.MOV.U32 R4, RZ, RZ, R19 ;  /* 0x000000ffff047224 */ /* 0x000fe400078e0013 */
[----:B------:R-:W-:Y:S02]  /*33f0*/  IMAD.MOV.U32 R5, RZ, RZ, R21 ;  /* 0x000000ffff057224 */ /* 0x000fe400078e0015 */
[----:B---3--:R-:W-:-:S04]  /*3400*/  FADD R14, -R13, R14 ;  /* 0x0000000e0d0e7221 */ /* 0x008fc80000000100 */
[----:B------:R-:W-:-:S05]  /*3410*/  FFMA R13, R0, R14, R13 ;  /* 0x0000000e000d7223 */ /* 0x000fca000000000d */
[----:B------:R2:W-:Y:S02]  /*3420*/  STG.E desc[UR8][R16.64+0xc], R13 ;  /* 0x00000c0d10007986 */ /* 0x0005e4000c101908 */
.L_x_75:
[----:B------:R-:W-:Y:S05]  /*3430*/  BRA.U !UP1, `(.L_x_74) ;  /* 0x0000000509087547 */ /* 0x000fea000b800000 */
[----:B------:R-:W-:Y:S02]  /*3440*/  UISETP.NE.AND UP0, UPT, UR5, 0x1, UPT ;  /* 0x000000010500788c */ /* 0x000fe4000bf05270 */
[----:B------:R-:W-:-:S04]  /*3450*/  ULOP3.LUT UR6, UR4, 0x1, URZ, 0xc0, !UPT ;  /* 0x0000000104067892 */ /* 0x000fc8000f8ec0ff */
[----:B------:R-:W-:-:S03]  /*3460*/  UISETP.NE.U32.AND UP1, UPT, UR6, 0x1, UPT ;  /* 0x000000010600788c */ /* 0x000fc6000bf25070 */
[----:B------:R-:W-:Y:S08]  /*3470*/  BRA.U !UP0, `(.L_x_76) ;  /* 0x00000001089c7547 */ /* 0x000ff0000b800000 */
[----:B01----:R-:W0:Y:S08]  /*3480*/  LDC.64 R2, c[0x0][0x388] ;  /* 0x0000e200ff027b82 */ /* 0x003e300000000a00 */
[----:B--2---:R-:W1:Y:S01]  /*3490*/  LDC.64 R12, c[0x0][0x390] ;  /* 0x0000e400ff0c7b82 */ /* 0x004e620000000a00 */
[----:B------:R-:W-:-:S07]  /*34a0*/  SHF.R.U32.HI R0, RZ, 0x2, R7 ;  /* 0x00000002ff007819 */ /* 0x000fce0000011607 */
[----:B------:R-:W2:Y:S01]  /*34b0*/  LDC.64 R14, c[0x0][0x3a0] ;  /* 0x0000e800ff0e7b82 */ /* 0x000ea20000000a00 */
[----:B0-----:R-:W-:-:S05]  /*34c0*/  IMAD.WIDE.U32 R2, R11, 0x4, R2 ;  /* 0x000000040b027825 */ /* 0x001fca00078e0002 */
[----:B------:R-:W3:Y:S01]  /*34d0*/  LDG.E R8, desc[UR8][R2.64] ;  /* 0x0000000802087981 */ /* 0x000ee2000c1e1900 */
[----:B-1----:R-:W-:-:S05]  /*34e0*/  IMAD.WIDE.U32 R12, R11, 0x4, R12 ;  /* 0x000000040b0c7825 */ /* 0x002fca00078e000c */
[----:B------:R-:W3:Y:S01]  /*34f0*/  LDG.E R17, desc[UR8][R12.64] ;  /* 0x000000080c117981 */ /* 0x000ee2000c1e1900 */
[----:B------:R-:W-:Y:S01]  /*3500*/  LOP3.LUT R7, R0, R7, RZ, 0x3c, !PT ;  /* 0x0000000700077212 */ /* 0x000fe200078e3cff */
[----:B------:R-:W-:-:S04]  /*3510*/  IMAD.SHL.U32 R0, R9, 0x10, RZ ;  /* 0x0000001009007824 */ /* 0x000fc800078e00ff */
[----:B------:R-:W-:-:S05]  /*3520*/  IMAD.SHL.U32 R16, R7, 0x2, RZ ;  /* 0x0000000207107824 */ /* 0x000fca00078e00ff */
[----:B------:R-:W-:-:S04]  /*3530*/  LOP3.LUT R0, R7, R16, R0, 0x96, !PT ;  /* 0x0000001007007212 */ /* 0x000fc800078e9600 */
[----:B------:R-:W-:-:S04]  /*3540*/  LOP3.LUT R9, R0, R9, RZ, 0x3c, !PT ;  /* 0x0000000900097212 */ /* 0x000fc800078e3cff */
[----:B------:R-:W-:Y:S01]  /*3550*/  IADD3 R7, PT, PT, R6, 0x587c5, R9 ;  /* 0x000587c506077810 */ /* 0x000fe20007ffe009 */
[----:B------:R-:W-:-:S03]  /*3560*/  IMAD.MOV.U32 R0, RZ, RZ, 0x2f800000 ;  /* 0x2f800000ff007424 */ /* 0x000fc600078e00ff */
[----:B------:R-:W-:Y:S01]  /*3570*/  I2FP.F32.U32 R7, R7 ;  /* 0x0000000700077245 */ /* 0x000fe20000201000 */
[----:B------:R-:W-:-:S04]  /*3580*/  IMAD R19, R10, UR4, R11 ;  /* 0x000000040a137c24 */ /* 0x000fc8000f8e020b */
[----:B------:R-:W-:Y:S01]  /*3590*/  FFMA R7, R7, R0, 1.1641532182693481445e-10 ;  /* 0x2f00000007077423 */ /* 0x000fe20000000000 */
[----:B--2---:R-:W-:-:S04]  /*35a0*/  IMAD.WIDE R14, R19, 0x4, R14 ;  /* 0x00000004130e7825 */ /* 0x004fc800078e020e */
[----:B---3--:R-:W-:-:S04]  /*35b0*/  FADD R17, -R8, R17 ;  /* 0x0000001108117221 */ /* 0x008fc80000000100 */
        /* <DEDUP_REMOVED lines=12> */
[----:B0-----:R-:W-:-:S05]  /*3680*/  I2FP.F32.U32 R7, R4 ;  /* 0x0000000400077245 */ /* 0x001fca0000201000 */
[----:B------:R-:W-:Y:S01]  /*3690*/  FFMA R7, R7, R0, 1.1641532182693481445e-10 ;  /* 0x2f00000007077423 */ /* 0x000fe20000000000 */
[----:B------:R-:W-:Y:S02]  /*36a0*/  VIADD R11, R11, 0x2 ;  /* 0x000000020b0b7836 */ /* 0x000fe40000000000 */
[----:B--2---:R-:W-:-:S04]  /*36b0*/  FADD R13, -R2, R13 ;  /* 0x0000000d020d7221 */ /* 0x004fc80000000100 */
[----:B------:R-:W-:-:S05]  /*36c0*/  FFMA R13, R7, R13, R2 ;  /* 0x0000000d070d7223 */ /* 0x000fca0000000002 */
[----:B------:R3:W-:Y:S01]  /*36d0*/  STG.E desc[UR8][R14.64+0x4], R13 ;  /* 0x0000040d0e007986 */ /* 0x0007e2000c101908 */
[----:B------:R-:W-:-:S07]  /*36e0*/  IMAD.MOV.U32 R7, RZ, RZ, R5 ;  /* 0x000000ffff077224 */ /* 0x000fce00078e0005 */
.L_x_76:
[----:B------:R-:W-:Y:S05]  /*36f0*/  BRA.U UP1, `(.L_x_74) ;  /* 0x0000000101587547 */ /* 0x000fea000b800000 */
[----:B01----:R-:W0:Y:S08]  /*3700*/  LDC.64 R4, c[0x0][0x388] ;  /* 0x0000e200ff047b82 */ /* 0x003e300000000a00 */
[----:B--23--:R-:W1:Y:S01]  /*3710*/  LDC.64 R12, c[0x0][0x390] ;  /* 0x0000e400ff0c7b82 */ /* 0x00ce620000000a00 */
[----:B------:R-:W-:-:S07]  /*3720*/  SHF.R.U32.HI R0, RZ, 0x2, R7 ;  /* 0x00000002ff007819 */ /* 0x000fce0000011607 */
[----:B------:R-:W2:Y:S01]  /*3730*/  LDC.64 R2, c[0x0][0x3a0] ;  /* 0x0000e800ff027b82 */ /* 0x000ea20000000a00 */
[----:B0-----:R-:W-:-:S06]  /*3740*/  IMAD.WIDE.U32 R4, R11, 0x4, R4 ;  /* 0x000000040b047825 */ /* 0x001fcc00078e0004 */
[----:B------:R-:W3:Y:S01]  /*3750*/  LDG.E R4, desc[UR8][R4.64] ;  /* 0x0000000804047981 */ /* 0x000ee2000c1e1900 */
[----:B-1----:R-:W-:-:S06]  /*3760*/  IMAD.WIDE.U32 R12, R11, 0x4, R12 ;  /* 0x000000040b0c7825 */ /* 0x002fcc00078e000c */
        /* <DEDUP_REMOVED lines=14> */
[----:B------:R4:W-:Y:S02]  /*3850*/  STG.E desc[UR8][R2.64], R9 ;  /* 0x0000000902007986 */ /* 0x0009e4000c101908 */
.L_x_74:
[----:B------:R-:W-:Y:S01]  /*3860*/  IMAD.MOV.U32 R12, RZ, RZ, RZ ;  /* 0x000000ffff0c7224 */ /* 0x000fe200078e00ff */
[----:B01----:R-:W-:Y:S01]  /*3870*/  I2FP.F32.U32 R5, UR4 ;  /* 0x0000000400057c45 */ /* 0x003fe20008201000 */
[----:B------:R-:W-:Y:S01]  /*3880*/  IMAD.MOV.U32 R11, RZ, RZ, RZ ;  /* 0x000000ffff0b7224 */ /* 0x000fe200078e00ff */
[----:B------:R-:W-:-:S06]  /*3890*/  UMOV UR4, URZ ;  /* 0x000000ff00047c82 */ /* 0x000fcc0008000000 */
.L_x_84:
[----:B--23--:R-:W0:Y:S08]  /*38a0*/  LDC R13, c[0x0][0x380] ;  /* 0x0000e000ff0d7b82 */ /* 0x00ce300000000800 */
[----:B----4-:R-:W1:Y:S01]  /*38b0*/  LDC.64 R2, c[0x0][0x3a0] ;  /* 0x0000e800ff027b82 */ /* 0x010e620000000a00 */
[----:B0-----:R-:W-:-:S04]  /*38c0*/  IMAD R7, R10, R13, UR4 ;  /* 0x000000040a077e24 */ /* 0x001fc8000f8e020d */
[----:B-1----:R-:W-:-:S05]  /*38d0*/  IMAD.WIDE R2, R7, 0x4, R2 ;  /* 0x0000000407027825 */ /* 0x002fca00078e0202 */
[----:B------:R-:W2:Y:S01]  /*38e0*/  LDG.E R7, desc[UR8][R2.64] ;  /* 0x0000000802077981 */ /* 0x000ea2000c1e1900 */
[----:B------:R-:W0:Y:S01]  /*38f0*/  MUFU.RCP R0, R5 ;  /* 0x0000000500007308 */ /* 0x000e220000001000 */
[----:B------:R-:W-:Y:S01]  /*3900*/  UIADD3 UR4, UPT, UPT, UR4, 0x1, URZ ;  /* 0x0000000104047890 */ /* 0x000fe2000fffe0ff */
[----:B------:R-:W-:Y:S05]  /*3910*/  BSSY.RECONVERGENT B0, `(.L_x_77) ;  /* 0x000000e000007945 */ /* 0x000fea0003800200 */
        /* <DEDUP_REMOVED lines=11> */
[----:B------:R-:W-:Y:S05]  /*39d0*/  CALL.REL.NOINC `($__internal_3_$__cuda_sm3x_div_rn_noftz_f32_slowpath) ;  /* 0x0000000c00647944 */ /* 0x000fea0003c00000 */
[----:B------:R-:W-:-:S07]  /*39e0*/  IMAD.MOV.U32 R4, RZ, RZ, R0 ;  /* 0x000000ffff047224 */ /* 0x000fce00078e0000 */
.L_x_78:
[----:B------:R-:W-:Y:S05]  /*39f0*/  BSYNC.RECONVERGENT B0 ;  /* 0x0000000000007941 */ /* 0x000fea0003800200 */
.L_x_77:
        /* <DEDUP_REMOVED lines=22> */
.L_x_81:
        /* <DEDUP_REMOVED lines=44> */
.L_x_80:
[----:B------:R-:W-:Y:S05]  /*3e20*/  BSYNC.RECONVERGENT B0 ;  /* 0x0000000000007941 */ /* 0x000fea0003800200 */
.L_x_79:
[----:B------:R-:W-:Y:S01]  /*3e30*/  LOP3.LUT R6, R0, 0x1, RZ, 0xc0, !PT ;  /* 0x0000000100067812 */ /* 0x000fe200078ec0ff */
[----:B------:R-:W-:Y:S02]  /*3e40*/  IMAD.MOV.U32 R4, RZ, RZ, 0x37cbac00 ;  /* 0x37cbac00ff047424 */ /* 0x000fe400078e00ff */
[----:B------:R-:W-:Y:S01]  /*3e50*/  FMUL R3, R2, R2 ;  /* 0x0000000202037220 */ /* 0x000fe20000400000 */
[----:B------:R-:W-:Y:S01]  /*3e60*/  VIADD R0, R0, 0x1 ;  /* 0x0000000100007836 */ /* 0x000fe20000000000 */
[----:B------:R-:W-:Y:S01]  /*3e70*/  ISETP.NE.U32.AND P0, PT, R6, 0x1, PT ;  /* 0x000000010600780c */ /* 0x000fe20003f05070 */
[----:B------:R-:W-:Y:S02]  /*3e80*/  IMAD.MOV.U32 R6, RZ, RZ, 0x3c0885e4 ;  /* 0x3c0885e4ff067424 */ /* 0x000fe400078e00ff */
[----:B------:R-:W-:Y:S01]  /*3e90*/  FFMA R4, R3, R4, -0.0013887860113754868507 ;  /* 0xbab607ed03047423 */ /* 0x000fe20000000004 */
[----:B------:R-:W-:Y:S01]  /*3ea0*/  IMAD.MOV.U32 R7, RZ, RZ, 0x3e2aaaa8 ;  /* 0x3e2aaaa8ff077424 */ /* 0x000fe200078e00ff */
[----:B------:R-:W-:Y:S01]  /*3eb0*/  LOP3.LUT P1, RZ, R0, 0x2, RZ, 0xc0, !PT ;  /* 0x0000000200ff7812 */ /* 0x000fe2000782c0ff */
[----:B------:R-:W0:Y:S01]  /*3ec0*/  MUFU.RCP R8, R5 ;  /* 0x0000000500087308 */ /* 0x000e220000001000 */
[----:B------:R-:W-:Y:S01]  /*3ed0*/  FSEL R6, R6, 0.041666727513074874878, !P0 ;  /* 0x3d2aaabb06067808 */ /* 0x000fe20004000000 */
[----:B------:R-:W-:Y:S01]  /*3ee0*/  BSSY.RECONVERGENT B0, `(.L_x_82) ;  /* 0x0000015000007945 */ /* 0x000fe20003800200 */
[----:B------:R-:W-:-:S02]  /*3ef0*/  FSEL R4, R4, -0.00019574658654164522886, P0 ;  /* 0xb94d415304047808 */ /* 0x000fc40000000000 */
[----:B------:R-:W-:Y:S02]  /*3f00*/  FSEL R7, -R7, -0.4999999701976776123, !P0 ;  /* 0xbeffffff07077808 */ /* 0x000fe40004000100 */
[----:B------:R-:W-:Y:S01]  /*3f10*/  FSEL R0, R2, 1, !P0 ;  /* 0x3f80000002007808 */ /* 0x000fe20004000000 */
[----:B------:R-:W-:-:S04]  /*3f20*/  FFMA R4, R3, R4, R6 ;  /* 0x0000000403047223 */ /* 0x000fc80000000006 */
[C---:B------:R-:W-:Y:S01]  /*3f30*/  FFMA R4, R3.reuse, R4, R7 ;  /* 0x0000000403047223 */ /* 0x040fe20000000007 */
[----:B------:R-:W-:-:S04]  /*3f40*/  FFMA R3, R3, R0, RZ ;  /* 0x0000000003037223 */ /* 0x000fc800000000ff */
[----:B------:R-:W-:Y:S01]  /*3f50*/  FFMA R4, R3, R4, R0 ;  /* 0x0000000403047223 */ /* 0x000fe20000000000 */
[----:B0-----:R-:W-:-:S03]  /*3f60*/  FFMA R3, -R5, R8, 1 ;  /* 0x3f80000005037423 */ /* 0x001fc60000000108 */
[----:B------:R-:W-:Y:S01]  /*3f70*/  @P1 FADD R4, RZ, -R4 ;  /* 0x80000004ff041221 */ /* 0x000fe20000000000 */
[----:B------:R-:W-:-:S03]  /*3f80*/  FFMA R0, R8, R3, R8 ;  /* 0x0000000308007223 */ /* 0x000fc60000000008 */
        /* <DEDUP_REMOVED lines=8> */
[----:B------:R-:W-:Y:S05]  /*4010*/  CALL.REL.NOINC `($__internal_3_$__cuda_sm3x_div_rn_noftz_f32_slowpath) ;  /* 0x0000000400d47944 */ /* 0x000fea0003c00000 */
[----:B------:R-:W-:-:S07]  /*4020*/  IMAD.MOV.U32 R3, RZ, RZ, R0 ;  /* 0x000000ffff037224 */ /* 0x000fce00078e0000 */
.L_x_83:
[----:B------:R-:W-:Y:S05]  /*4030*/  BSYNC.RECONVERGENT B0 ;  /* 0x0000000000007941 */ /* 0x000fea0003800200 */
.L_x_82:
[----:B------:R-:W-:Y:S01]  /*4040*/  FADD R12, R3, R12 ;  /* 0x0000000c030c7221 */ /* 0x000fe20000000000 */
[----:B------:R-:W-:Y:S06]  /*4050*/  @P2 BRA `(.L_x_84) ;  /* 0xfffffff800102947 */ /* 0x000fec000383ffff */
.L_x_71:
[----:B01----:R-:W-:Y:S01]  /*4060*/  IMAD.MOV.U32 R2, RZ, RZ, 0x1 ;  /* 0x00000001ff027424 */ /* 0x003fe200078e00ff */
[----:B------:R-:W-:Y:S01]  /*4070*/  UMOV UR4, 0x0 ;  /* 0x0000000000047882 */ /* 0x000fe20000000000 */
[----:B------:R-:W-:Y:S01]  /*4080*/  IMAD.MOV.U32 R3, RZ, RZ, 0x43380000 ;  /* 0x43380000ff037424 */ /* 0x000fe200078e00ff */
[----:B------:R-:W-:Y:S01]  /*4090*/  UMOV UR5, 0x43380000 ;  /* 0x4338000000057882 */ /* 0x000fe20000000000 */
[----:B------:R-:W-:Y:S01]  /*40a0*/  IMAD.MOV.U32 R4, RZ, RZ, -0x105c611 ;  /* 0xfefa39efff047424 */ /* 0x000fe200078e00ff */
[----:B------:R-:W-:Y:S01]  /*40b0*/  BSSY.RECONVERGENT B0, `(.L_x_85) ;  /* 0x0000033000007945 */ /* 0x000fe20003800200 */
[----:B------:R-:W-:Y:S02]  /*40c0*/  IMAD.MOV.U32 R5, RZ, RZ, 0x3fe62e42 ;  /* 0x3fe62e42ff057424 */ /* 0x000fe400078e00ff */
[----:B------:R-:W-:Y:S01]  /*40d0*/  DADD R2, R2, -UR4 ;  /* 0x8000000402027e29 */ /* 0x000fe20008000000 */
[----:B------:R-:W-:Y:S01]  /*40e0*/  UMOV UR4, 0x3b39803f ;  /* 0x3b39803f00047882 */ /* 0x000fe20000000000 */
[----:B------:R-:W-:Y:S01]  /*40f0*/  UMOV UR5, 0x3c7abc9e ;  /* 0x3c7abc9e00057882 */ /* 0x000fe20000000000 */
[----:B------:R-:W-:-:S05]  /*4100*/  VIADD R0, R11, 0xf3000000 ;  /* 0xf30000000b007836 */ /* 0x000fca0000000000 */
        /* <DEDUP_REMOVED lines=33> */
[----:B------:R-:W-:Y:S02]  /*4320*/  DFMA R2, R2, R4, 1 ;  /* 0x3ff000000202742b */ /* 0x000fe40000000004 */
[----:B------:R0:W1:Y:S08]  /*4330*/  MUFU.RSQ R4, R11 ;  /* 0x0000000b00047308 */ /* 0x0000700000001400 */
[----:B------:R-:W-:Y:S01]  /*4340*/  VIADD R3, R3, 0x100000 ;  /* 0x0010000003037836 */ /* 0x000fe20000000000 */
[----:B0-----:R-:W-:Y:S06]  /*4350*/  @!P0 BRA `(.L_x_86) ;  /* 0x0000000000108947 */ /* 0x001fec0003800000 */
[----:B------:R-:W-:Y:S01]  /*4360*/  IMAD.MOV.U32 R0, RZ, RZ, R11 ;  /* 0x000000ffff007224 */ /* 0x000fe200078e000b */
[----:B------:R-:W-:-:S07]  /*4370*/  MOV R9, 0x4390 ;  /* 0x0000439000097802 */ /* 0x000fce0000000f00 */
[----:B-1----:R-:W-:Y:S05]  /*4380*/  CALL.REL.NOINC `($__internal_2_$__cuda_sm20_sqrt_rn_f32_slowpath) ;  /* 0x00000000009c7944 */ /* 0x002fea0003c00000 */
[----:B------:R-:W-:Y:S05]  /*4390*/  BRA `(.L_x_87) ;  /* 0x0000000000107947 */ /* 0x000fea0003800000 */
.L_x_86:
[C---:B-1----:R-:W-:Y:S01]  /*43a0*/  FMUL.FTZ R0, R4.reuse, R11 ;  /* 0x0000000b04007220 */ /* 0x042fe20000410000 */
[----:B------:R-:W-:-:S03]  /*43b0*/  FMUL.FTZ R4, R4, 0.5 ;  /* 0x3f00000004047820 */ /* 0x000fc60000410000 */
[----:B------:R-:W-:-:S04]  /*43c0*/  FFMA R11, -R0, R0, R11 ;  /* 0x00000000000b7223 */ /* 0x000fc8000000010b */
[----:B------:R-:W-:-:S07]  /*43d0*/  FFMA R0, R11, R4, R0 ;  /* 0x000000040b007223 */ /* 0x000fce0000000000 */
.L_x_87:
[----:B------:R-:W-:Y:S05]  /*43e0*/  BSYNC.RECONVERGENT B0 ;  /* 0x0000000000007941 */ /* 0x000fea0003800200 */
.L_x_85:
[----:B------:R-:W-:Y:S02]  /*43f0*/  IMAD.MOV.U32 R7, RZ, RZ, 0x3bbb989d ;  /* 0x3bbb989dff077424 */ /* 0x000fe400078e00ff */
[----:B------:R-:W-:Y:S01]  /*4400*/  FMUL R0, R0, -0.20000000298023223877 ;  /* 0xbe4ccccd00007820 */ /* 0x000fe20000400000 */
[----:B------:R-:W-:Y:S01]  /*4410*/  IMAD.MOV.U32 R9, RZ, RZ, 0x437c0000 ;  /* 0x437c0000ff097424 */ /* 0x000fe200078e00ff */
[----:B------:R-:W-:Y:S01]  /*4420*/  DADD R2, R2, 20 ;  /* 0x4034000002027429 */ /* 0x000fe20000000000 */
[-C--:B------:R-:W-:Y:S01]  /*4430*/  FFMA.SAT R6, R12, R7.reuse, 0.5 ;  /* 0x3f0000000c067423 */ /* 0x080fe20000002007 */
[----:B------:R-:W-:Y:S01]  /*4440*/  FFMA.SAT R4, R0, R7, 0.5 ;  /* 0x3f00000000047423 */ /* 0x000fe20000002007 */
[----:B------:R-:W0:Y:S02]  /*4450*/  LDCU.64 UR4, c[0x0][0x3a8] ;  /* 0x00007500ff0477ac */ /* 0x000e240008000a00 */
[-C--:B------:R-:W-:Y:S01]  /*4460*/  FFMA.RM R6, R6, R9.reuse, 12582913 ;  /* 0x4b40000106067423 */ /* 0x080fe20000004009 */
[----:B------:R-:W-:-:S03]  /*4470*/  FFMA.RM R4, R4, R9, 12582913 ;  /* 0x4b40000104047423 */ /* 0x000fc60000004009 */
[----:B------:R-:W-:Y:S01]  /*4480*/  FADD R7, R6, -12583039 ;  /* 0xcb40007f06077421 */ /* 0x000fe20000000000 */
[C---:B------:R-:W-:Y:S01]  /*4490*/  FADD R5, R4.reuse, -12583039 ;  /* 0xcb40007f04057421 */ /* 0x040fe20000000000 */
[----:B------:R-:W-:Y:S02]  /*44a0*/  IMAD.SHL.U32 R4, R4, 0x800000, RZ ;  /* 0x0080000004047824 */ /* 0x000fe400078e00ff */
[----:B------:R-:W-:Y:S01]  /*44b0*/  FFMA R7, R12, 1.4426950216293334961, -R7 ;  /* 0x3fb8aa3b0c077823 */ /* 0x000fe20000000807 */
[----:B------:R-:W-:Y:S01]  /*44c0*/  FFMA R5, R0, 1.4426950216293334961, -R5 ;  /* 0x3fb8aa3b00057823 */ /* 0x000fe20000000805 */
[----:B------:R-:W-:Y:S02]  /*44d0*/  IMAD.SHL.U32 R6, R6, 0x800000, RZ ;  /* 0x0080000006067824 */ /* 0x000fe400078e00ff */
[----:B------:R-:W-:Y:S01]  /*44e0*/  FFMA R12, R12, 1.925963033500011079e-08, R7 ;  /* 0x32a570600c0c7823 */ /* 0x000fe20000000007 */
[----:B------:R-:W-:-:S03]  /*44f0*/  FFMA R0, R0, 1.925963033500011079e-08, R5 ;  /* 0x32a5706000007823 */ /* 0x000fc60000000005 */
[----:B------:R-:W1:Y:S08]  /*4500*/  MUFU.EX2 R7, R12 ;  /* 0x0000000c00077308 */ /* 0x000e700000000800 */
[----:B------:R-:W2:Y:S01]  /*4510*/  MUFU.EX2 R5, R0 ;  /* 0x0000000000057308 */ /* 0x000ea20000000800 */
[----:B-1----:R-:W-:-:S07]  /*4520*/  FMUL R6, R6, R7 ;  /* 0x0000000706067220 */ /* 0x002fce0000400000 */
[----:B------:R-:W-:Y:S01]  /*4530*/  F2F.F64.F32 R6, R6 ;  /* 0x0000000600067310 */ /* 0x000fe20000201800 */
[----:B--2---:R-:W-:-:S04]  /*4540*/  FMUL R4, R4, R5 ;  /* 0x0000000504047220 */ /* 0x004fc80000400000 */
[----:B------:R-:W-:-:S04]  /*4550*/  FMUL R8, R4, -20 ;  /* 0xc1a0000004087820 */ /* 0x000fc80000400000 */
[----:B------:R-:W1:Y:S02]  /*4560*/  F2F.F64.F32 R4, R8 ;  /* 0x0000000800047310 */ /* 0x000e640000201800 */
[----:B-1----:R-:W-:Y:S01]  /*4570*/  DADD R2, R2, R4 ;  /* 0x0000000002027229 */ /* 0x002fe20000000004 */
[----:B------:R-:W-:Y:S02]  /*4580*/  SHF.R.S32.HI R5, RZ, 0x1f, R10 ;  /* 0x0000001fff057819 */ /* 0x000fe4000001140a */
[----:B0-----:R-:W-:-:S05]  /*4590*/  LEA R4, P0, R10, UR4, 0x2 ;  /* 0x000000040a047c11 */ /* 0x001fca000f8010ff */
[----:B------:R-:W-:Y:S01]  /*45a0*/  DADD R2, R2, -R6 ;  /* 0x0000000002027229 */ /* 0x000fe20000000806 */
[----:B------:R-:W-:-:S09]  /*45b0*/  LEA.HI.X R5, R10, UR5, R5, 0x2, P0 ;  /* 0x000000050a057c11 */ /* 0x000fd200080f1405 */
[----:B------:R-:W0:Y:S02]  /*45c0*/  F2F.F32.F64 R3, R2 ;  /* 0x0000000200037310 */ /* 0x000e240000301000 */
[----:B0-----:R-:W-:Y:S01]  /*45d0*/  STG.E desc[UR8][R4.64], R3 ;  /* 0x0000000304007986 */ /* 0x001fe2000c101908 */
[----:B------:R-:W-:Y:S06]  /*45e0*/  BAR.SYNC.DEFER_BLOCKING 0x0 ;  /* 0x0000000000007b1d */ /* 0x000fec0000010000 */
[----:B------:R-:W-:Y:S05]  /*45f0*/  EXIT ;  /* 0x000000000000794d */ /* 0x000fea0003800000 */
        .weak           $__internal_2_$__cuda_sm20_sqrt_rn_f32_slowpath
        .type           $__internal_2_$__cuda_sm20_sqrt_rn_f32_slowpath,@function
        .size           $__internal_2_$__cuda_sm20_sqrt_rn_f32_slowpath,($__internal_3_$__cuda_sm3x_div_rn_noftz_f32_slowpath - $__internal_2_$__cuda_sm20_sqrt_rn_f32_slowpath)
$__internal_2_$__cuda_sm20_sqrt_rn_f32_slowpath:
        /* <DEDUP_REMOVED lines=19> */
.L_x_88:
[----:B------:R-:W-:Y:S02]  /*4730*/  IMAD.MOV.U32 R0, RZ, RZ, R4 ;  /* 0x000000ffff007224 */ /* 0x000fe400078e0004 */
[----:B------:R-:W-:Y:S02]  /*4740*/  IMAD.MOV.U32 R4, RZ, RZ, R9 ;  /* 0x000000ffff047224 */ /* 0x000fe400078e0009 */
[----:B------:R-:W-:-:S04]  /*4750*/  IMAD.MOV.U32 R5, RZ, RZ, 0x0 ;  /* 0x00000000ff057424 */ /* 0x000fc800078e00ff */
[----:B------:R-:W-:Y:S05]  /*4760*/  RET.REL.NODEC R4 `(_Z8init_batiPfS_S_S_S_S_) ;  /* 0xffffffb804247950 */ /* 0x000fea0003c3ffff */
        .weak           $__internal_3_$__cuda_sm3x_div_rn_noftz_f32_slowpath
        .type           $__internal_3_$__cuda_sm3x_div_rn_noftz_f32_slowpath,@function
        .size           $__internal_3_$__cuda_sm3x_div_rn_noftz_f32_slowpath,(.L_x_113 - $__internal_3_$__cuda_sm3x_div_rn_noftz_f32_slowpath)
$__internal_3_$__cuda_sm3x_div_rn_noftz_f32_slowpath:
        /* <DEDUP_REMOVED lines=34> */
.L_x_90:
[----:B------:R-:W-:Y:S01]  /*4990*/  LEA R6, R14, 0xc0800000, 0x17 ;  /* 0xc08000000e067811 */ /* 0x000fe200078eb8ff */
[----:B------:R-:W-:Y:S04]  /*49a0*/  BSSY.RECONVERGENT B2, `(.L_x_95) ;  /* 0x0000036000027945 */ /* 0x000fe80003800200 */
[----:B------:R-:W-:Y:S02]  /*49b0*/  IMAD.IADD R6, R3, 0x1, -R6 ;  /* 0x0000000103067824 */ /* 0x000fe400078e0a06 */
[----:B------:R-:W-:Y:S02]  /*49c0*/  VIADD R3, R13, 0xffffff81 ;  /* 0xffffff810d037836 */ /* 0x000fe40000000000 */
[----:B------:R-:W0:Y:S01]  /*49d0*/  MUFU.RCP R8, R6 ;  /* 0x0000000600087308 */ /* 0x000e220000001000 */
[----:B------:R-:W-:Y:S01]  /*49e0*/  FADD.FTZ R9, -R6, -RZ ;  /* 0x800000ff06097221 */ /* 0x000fe20000010100 */
[----:B------:R-:W-:-:S03]  /*49f0*/  IMAD R0, R3, -0x800000, R0 ;  /* 0xff80000003007824 */ /* 0x000fc600078e0200 */
[----:B0-----:R-:W-:-:S04]  /*4a00*/  FFMA R13, R8, R9, 1 ;  /* 0x3f800000080d7423 */ /* 0x001fc80000000009 */
[----:B------:R-:W-:-:S04]  /*4a10*/  FFMA R15, R8, R13, R8 ;  /* 0x0000000d080f7223 */ /* 0x000fc80000000008 */
[----:B------:R-:W-:-:S04]  /*4a20*/  FFMA R8, R0, R15, RZ ;  /* 0x0000000f00087223 */ /* 0x000fc800000000ff */
[----:B------:R-:W-:-:S04]  /*4a30*/  FFMA R13, R9, R8, R0 ;  /* 0x00000008090d7223 */ /* 0x000fc80000000000 */
[----:B------:R-:W-:-:S04]  /*4a40*/  FFMA R8, R15, R13, R8 ;  /* 0x0000000d0f087223 */ /* 0x000fc80000000008 */
[----:B------:R-:W-:Y:S01]  /*4a50*/  FFMA R13, R9, R8, R0 ;  /* 0x00000008090d7223 */ /* 0x000fe20000000000 */
[----:B------:R-:W-:-:S03]  /*4a60*/  IADD3 R9, PT, PT, R3, 0x7f, -R14 ;  /* 0x0000007f03097810 */ /* 0x000fc60007ffe80e */
[----:B------:R-:W-:Y:S02]  /*4a70*/  FFMA R0, R15, R13, R8 ;  /* 0x0000000d0f007223 */ /* 0x000fe40000000008 */
[----:B------:R-:W-:-:S03]  /*4a80*/  IMAD.IADD R9, R9, 0x1, R4 ;  /* 0x0000000109097824 */ /* 0x000fc600078e0204 */
        /* <DEDUP_REMOVED lines=13> */
[CCC-:B------:R-:W-:Y:S01]  /*4b60*/  FFMA.RZ R3, R15.reuse, R13.reuse, R8.reuse ;  /* 0x0000000d0f037223 */ /* 0x1c0fe2000000c008 */
[C---:B------:R-:W-:Y:S02]  /*4b70*/  VIADD R9, R14.reuse, 0x20 ;  /* 0x000000200e097836 */ /* 0x040fe40000000000 */
[-CC-:B------:R-:W-:Y:S01]  /*4b80*/  FFMA.RM R4, R15, R13.reuse, R8.reuse ;  /* 0x0000000d0f047223 */ /* 0x180fe20000004008 */
[C---:B------:R-:W-:Y:S02]  /*4b90*/  ISETP.NE.AND P3, PT, R14.reuse, RZ, PT ;  /* 0x000000ff0e00720c */ /* 0x040fe40003f65270 */
[----:B------:R-:W-:Y:S01]  /*4ba0*/  LOP3.LUT R6, R3, 0x7fffff, RZ, 0xc0, !PT ;  /* 0x007fffff03067812 */ /* 0x000fe200078ec0ff */
[----:B------:R-:W-:Y:S01]  /*4bb0*/  FFMA.RP R3, R15, R13, R8 ;  /* 0x0000000d0f037223 */ /* 0x000fe20000008008 */
[----:B------:R-:W-:Y:S01]  /*4bc0*/  IMAD.MOV R8, RZ, RZ, -R14 ;  /* 0x000000ffff087224 */ /* 0x000fe200078e0a0e */
[----:B------:R-:W-:Y:S02]  /*4bd0*/  ISETP.NE.AND P1, PT, R14, RZ, PT ;  /* 0x000000ff0e00720c */ /* 0x000fe40003f25270 */
[----:B------:R-:W-:-:S02]  /*4be0*/  LOP3.LUT R6, R6, 0x800000, RZ, 0xfc, !PT ;  /* 0x0080000006067812 */ /* 0x000fc400078efcff */
        /* <DEDUP_REMOVED lines=13> */
.L_x_97:
[----:B------:R-:W-:-:S04]  /*4cc0*/  LOP3.LUT R0, R0, 0x80000000, RZ, 0xc0, !PT ;  /* 0x8000000000007812 */ /* 0x000fc800078ec0ff */
[----:B------:R-:W-:Y:S01]  /*4cd0*/  LOP3.LUT R0, R0, 0x7f800000, RZ, 0xfc, !PT ;  /* 0x7f80000000007812 */ /* 0x000fe200078efcff */
[----:B------:R-:W-:Y:S06]  /*4ce0*/  BRA `(.L_x_98) ;  /* 0x0000000000047947 */ /* 0x000fec0003800000 */
.L_x_96:
[----:B------:R-:W-:-:S07]  /*4cf0*/  IMAD R0, R9, 0x800000, R0 ;  /* 0x0080000009007824 */ /* 0x000fce00078e0200 */
.L_x_98:
[----:B------:R-:W-:Y:S05]  /*4d00*/  BSYNC.RECONVERGENT B2 ;  /* 0x0000000000027941 */ /* 0x000fea0003800200 */
.L_x_95:
[----:B------:R-:W-:Y:S05]  /*4d10*/  BRA `(.L_x_99) ;  /* 0x0000000000207947 */ /* 0x000fea0003800000 */
.L_x_94:
[----:B------:R-:W-:-:S04]  /*4d20*/  LOP3.LUT R0, R3, 0x80000000, R0, 0x48, !PT ;  /* 0x8000000003007812 */ /* 0x000fc800078e4800 */
[----:B------:R-:W-:Y:S01]  /*4d30*/  LOP3.LUT R0, R0, 0x7f800000, RZ, 0xfc, !PT ;  /* 0x7f80000000007812 */ /* 0x000fe200078efcff */
[----:B------:R-:W-:Y:S06]  /*4d40*/  BRA `(.L_x_99) ;  /* 0x0000000000147947 */ /* 0x000fec0003800000 */
.L_x_93:
[----:B------:R-:W-:Y:S01]  /*4d50*/  LOP3.LUT R0, R3, 0x80000000, R0, 0x48, !PT ;  /* 0x8000000003007812 */ /* 0x000fe200078e4800 */
[----:B------:R-:W-:Y:S06]  /*4d60*/  BRA `(.L_x_99) ;  /* 0x00000000000c7947 */ /* 0x000fec0003800000 */
.L_x_92:
[----:B------:R-:W0:Y:S01]  /*4d70*/  MUFU.RSQ R0, -QNAN ;  /* 0xffc0000000007908 */ /* 0x000e220000001400 */
[----:B------:R-:W-:Y:S05]  /*4d80*/  BRA `(.L_x_99) ;  /* 0x0000000000047947 */ /* 0x000fea0003800000 */
.L_x_91:
[----:B------:R-:W-:-:S07]  /*4d90*/  FADD.FTZ R0, R0, R3 ;  /* 0x0000000300007221 */ /* 0x000fce0000010000 */
.L_x_99:
[----:B------:R-:W-:Y:S05]  /*4da0*/  BSYNC.RECONVERGENT B1 ;  /* 0x0000000000017941 */ /* 0x000fea0003800200 */
.L_x_89:
[----:B------:R-:W-:-:S04]  /*4db0*/  IMAD.MOV.U32 R3, RZ, RZ, 0x0 ;  /* 0x00000000ff037424 */ /* 0x000fc800078e00ff */
[----:B0-----:R-:W-:Y:S05]  /*4dc0*/  RET.REL.NODEC R2 `(_Z8init_batiPfS_S_S_S_S_) ;  /* 0xffffffb0028c7950 */ /* 0x001fea0003c3ffff */
.L_x_100:
        /* <DEDUP_REMOVED lines=11> */
.L_x_113:


//--------------------- .text._Z8best_batiPfS_iS_S_Pi --------------------------
	.section	.text._Z8best_batiPfS_iS_S_Pi,"ax",@progbits
	.align	128
        .global         _Z8best_batiPfS_iS_S_Pi
        .type           _Z8best_batiPfS_iS_S_Pi,@function
        .size           _Z8best_batiPfS_iS_S_Pi,(.L_x_116 - _Z8best_batiPfS_iS_S_Pi)
        .other          _Z8best_batiPfS_iS_S_Pi,@"STO_CUDA_ENTRY STV_DEFAULT"
_Z8best_batiPfS_iS_S_Pi:
.text._Z8best_batiPfS_iS_S_Pi:
[----:B------:R-:W0:Y:S01]  /*0000*/  LDC R1, c[0x0][0x37c] ;  /* 0x0000df00ff017b82 */ /* 0x000e220000000800 */
[----:B------:R-:W1:Y:S01]  /*0010*/  S2R R2, SR_TID.X ;  /* 0x0000000000027919 */ /* 0x000e620000002100 */
[----:B------:R-:W2:Y:S06]  /*0020*/  LDCU UR5, c[0x0][0x2fc] ;  /* 0x00005f80ff0577ac */ /* 0x000eac0008000800 */
[----:B------:R-:W1:Y:S01]  /*0030*/  S2UR UR4, SR_CTAID.X ;  /* 0x00000000000479c3 */ /* 0x000e620000002500 */
[----:B0-----:R-:W-:Y:S01]  /*0040*/  VIADD R1, R1, 0xfffffff0 ;  /* 0xfffffff001017836 */ /* 0x001fe20000000000 */
[----:B------:R-:W0:Y:S01]  /*0050*/  LDCU.64 UR36, c[0x0][0x358] ;  /* 0x00006b00ff2477ac */ /* 0x000e220008000a00 */
[----:B------:R-:W3:Y:S05]  /*0060*/  LDCU UR38, c[0x0][0x398] ;  /* 0x00007300ff2677ac */ /* 0x000eea0008000800 */
[----:B------:R-:W1:Y:S08]  /*0070*/  LDC R3, c[0x0][0x360] ;  /* 0x0000d800ff037b82 */ /* 0x000e700000000800 */
[----:B------:R-:W4:Y:S08]  /*0080*/  LDC.64 R4, c[0x0][0x388] ;  /* 0x0000e200ff047b82 */ /* 0x000f300000000a00 */
[----:B------:R-:W5:Y:S01]  /*0090*/  LDC.64 R18, c[0x0][0x390] ;  /* 0x0000e400ff127b82 */ /* 0x000f620000000a00 */
[----:B-1----:R-:W-:-:S04]  /*00a0*/  IMAD R2, R3, UR4, R2 ;  /* 0x0000000403027c24 */ /* 0x002fc8000f8e0202 */
[----:B----4-:R-:W-:-:S06]  /*00b0*/  IMAD.WIDE R4, R2, 0x4, R4 ;  /* 0x0000000402047825 */ /* 0x010fcc00078e0204 */
[----:B0-----:R-:W4:Y:S01]  /*00c0*/  LDG.E R5, desc[UR36][R4.64] ;  /* 0x0000002404057981 */ /* 0x001f22000c1e1900 */
[----:B------:R-:W0:Y:S01]  /*00d0*/  LDCU UR4, c[0x0][0x2f8] ;  /* 0x00005f00ff0477ac */ /* 0x000e220008000800 */
[C---:B-----5:R-:W-:Y:S01]  /*00e0*/  IMAD.WIDE R18, R2.reuse, 0x4, R18 ;  /* 0x0000000402127825 */ /* 0x060fe200078e0212 */
[----:B------:R-:W-:-:S04]  /*00f0*/  LOP3.LUT R0, R2, 0x1, RZ, 0xc0, !PT ;  /* 0x0000000102007812 */ /* 0x000fc800078ec0ff */
[----:B------:R-:W-:Y:S02]  /*0100*/  ISETP.NE.U32.AND P0, PT, R0, 0x1, PT ;  /* 0x000000010000780c */ /* 0x000fe40003f05070 */
[----:B0-----:R-:W-:-:S05]  /*0110*/  IADD3 R22, P1, PT, R1, UR4, RZ ;  /* 0x0000000401167c10 */ /* 0x001fca000ff3e0ff */
[----:B--2---:R-:W-:Y:S01]  /*0120*/  IMAD.X R23, RZ, RZ, UR5, P1 ;  /* 0x00000005ff177e24 */ /* 0x004fe200088e06ff */
[----:B----4-:R0:W-:Y:S05]  /*0130*/  STG.E desc[UR36][R18.64], R5 ;  /* 0x0000000512007986 */ /* 0x0101ea000c101924 */
[----:B---3--:R-:W-:Y:S05]  /*0140*/  @!P0 BRA `(.L_x_101) ;  /* 0x0000000000808947 */ /* 0x008fea0003800000 */
[----:B------:R-:W1:Y:S01]  /*0150*/  LDC.64 R16, c[0x0][0x3b0] ;  /* 0x0000ec00ff107b82 */ /* 0x000e620000000a00 */
[----:B------:R-:W-:Y:S02]  /*0160*/  IMAD.MOV.U32 R24, RZ, RZ, 0x2 ;  /* 0x00000002ff187424 */ /* 0x000fe400078e00ff */
[----:B-1----:R-:W-:-:S07]  /*0170*/  IMAD.WIDE R16, R2, 0x4, R16 ;  /* 0x0000000402107825 */ /* 0x002fce00078e0210 */
.L_x_103:
[----:B0-----:R-:W-:Y:S01]  /*0180*/  SHF.R.U32.HI R5, RZ, 0x1, R24 ;  /* 0x00000001ff057819 */ /* 0x001fe20000011618 */
[----:B------:R-:W-:Y:S05]  /*0190*/  WARPSYNC.ALL ;  /* 0x0000000000007948 */ /* 0x000fea0003800000 */
[----:B------:R-:W-:Y:S01]  /*01a0*/  IMAD.IADD R3, R2, 0x1, R5 ;  /* 0x0000000102037824 */ /* 0x000fe200078e0205 */
[----:B------:R-:W-:Y:S04]  /*01b0*/  BAR.SYNC.DEFER_BLOCKING 0x0 ;  /* 0x0000000000007b1d */ /* 0x000fe80000010000 */
[----:B------:R-:W-:-:S13]  /*01c0*/  ISETP.GE.AND P0, PT, R3, UR38, PT ;  /* 0x0000002603007c0c */ /* 0x000fda000bf06270 */
[----:B------:R-:W-:Y:S05]  /*01d0*/  @P0 BRA `(.L_x_101) ;  /* 0x00000000005c0947 */ /* 0x000fea0003800000 */
[----:B------:R-:W-:Y:S01]  /*01e0*/  IMAD.WIDE.U32 R4, R5, 0x4, R18 ;  /* 0x0000000405047825 */ /* 0x000fe200078e0012 */
[----:B------:R-:W2:Y:S01]  /*01f0*/  LDG.E R0, desc[UR36][R18.64] ;  /* 0x0000002412007981 */ /* 0x000ea2000c1e1900 */
[----:B------:R-:W-:Y:S01]  /*0200*/  MOV R10, 0x0 ;  /* 0x00000000000a7802 */ /* 0x000fe20000000f00 */
[----:B------:R-:W0:Y:S02]  /*0210*/  LDCU.64 UR4, c[0x4][0x48] ;  /* 0x01000900ff0477ac */ /* 0x000e240008000a00 */
[----:B------:R-:W2:Y:S02]  /*0220*/  LDG.E R7, desc[UR36][R4.64] ;  /* 0x0000002404077981 */ /* 0x000ea4000c1e1900 */
[----:B--2---:R-:W-:-:S13]  /*0230*/  FSETP.GT.AND P0, PT, R0, R7, PT ;  /* 0x000000070000720b */ /* 0x004fda0003f04000 */
[----:B------:R1:W-:Y:S04]  /*0240*/  @P0 STG.E desc[UR36][R18.64], R7 ;  /* 0x0000000712000986 */ /* 0x0003e8000c101924 */
[----:B------:R2:W-:Y:S04]  /*0250*/  @P0 STG.E desc[UR36][R16.64], R3 ;  /* 0x0000000310000986 */ /* 0x0005e8000c101924 */
[----:B------:R-:W3:Y:S01]  /*0260*/  @P0 LDG.E R0, desc[UR36][R18.64] ;  /* 0x0000002412000981 */ /* 0x000ee2000c1e1900 */
[----:B------:R-:W4:Y:S01]  /*0270*/  LDC.64 R10, c[0x4][R10] ;  /* 0x010000000a0a7b82 */ /* 0x000f220000000a00 */
[----:B0-----:R-:W-:-:S02]  /*0280*/  IMAD.U32 R4, RZ, RZ, UR4 ;  /* 0x00000004ff047e24 */ /* 0x001fc4000f8e00ff */
[----:B------:R2:W-:Y:S01]  /*0290*/  STL.64 [R1+0x8], R2 ;  /* 0x0000080201007387 */ /* 0x0005e20000100a00 */
[----:B------:R-:W-:Y:S02]  /*02a0*/  IMAD.U32 R5, RZ, RZ, UR5 ;  /* 0x00000005ff057e24 */ /* 0x000fe4000f8e00ff */
[----:B------:R-:W-:Y:S02]  /*02b0*/  IMAD.MOV.U32 R6, RZ, RZ, R22 ;  /* 0x000000ffff067224 */ /* 0x000fe400078e0016 */
[----:B-1----:R-:W-:Y:S01]  /*02c0*/  IMAD.MOV.U32 R7, RZ, RZ, R23 ;  /* 0x000000ffff077224 */ /* 0x002fe200078e0017 */
[----:B---3--:R-:W0:Y:S02]  /*02d0*/  F2F.F64.F32 R8, R0 ;  /* 0x0000000000087310 */ /* 0x008e240000201800 */
[----:B0---4-:R2:W-:Y:S04]  /*02e0*/  STL.64 [R1], R8 ;  /* 0x0000000801007387 */ /* 0x0115e80000100a00 */
[----:B------:R-:W-:-:S07]  /*02f0*/  LEPC R20, `(.L_x_102) ;  /* 0x000000001014794e */ /* 0x000fce0000000000 */
[----:B--2---:R-:W-:Y:S05]  /*0300*/  CALL.ABS.NOINC R10 ;  /* 0x000000000a007343 */ /* 0x004fea0003c00000 */
.L_x_102:
[----:B------:R-:W-:-:S04]  /*0310*/  IMAD.SHL.U32 R24, R24, 0x2, RZ ;  /* 0x0000000218187824 */ /* 0x000fc800078e00ff */
[----:B------:R-:W-:-:S05]  /*0320*/  VIADD R3, R24, 0xffffffff ;  /* 0xffffffff18037836 */ /* 0x000fca0000000000 */
[----:B------:R-:W-:-:S13]  /*0330*/  LOP3.LUT P0, RZ, R3, R2, RZ, 0xc0, !PT ;  /* 0x0000000203ff7212 */ /* 0x000fda000780c0ff */
[----:B------:R-:W-:Y:S05]  /*0340*/  @!P0 BRA `(.L_x_103) ;  /* 0xfffffffc008c8947 */ /* 0x000fea000383ffff */
.L_x_101:
[----:B------:R-:W-:Y:S05]  /*0350*/  WARPSYNC.ALL ;  /* 0x0000000000007948 */ /* 0x000fea0003800000 */
[----:B------:R-:W-:Y:S01]  /*0360*/  BAR.SYNC.DEFER_BLOCKING 0x0 ;  /* 0x0000000000007b1d */ /* 0x000fe20000010000 */
[----:B------:R-:W-:-:S13]  /*0370*/  ISETP.NE.AND P0, PT, R2, RZ, PT ;  /* 0x000000ff0200720c */ /* 0x000fda0003f05270 */
[----:B------:R-:W-:Y:S05]  /*0380*/  @P0 EXIT ;  /* 0x000000000000094d */ /* 0x000fea0003800000 */
[----:B------:R-:W1:Y:S02]  /*0390*/  LDC R0, c[0x0][0x380] ;  /* 0x0000e000ff007b82 */ /* 0x000e640000000800 */
[----:B-1----:R-:W-:-:S13]  /*03a0*/  ISETP.NE.AND P0, PT, R0, RZ, PT ;  /* 0x000000ff0000720c */ /* 0x002fda0003f05270 */
[----:B------:R-:W-:Y:S05]  /*03b0*/  @!P0 EXIT ;  /* 0x000000000000894d */ /* 0x000fea0003800000 */
[----:B------:R-:W-:Y:S02]  /*03c0*/  IADD3 R2, P1, PT, R0, -0x1, RZ ;  /* 0xffffffff00027810 */ /* 0x000fe40007f3e0ff */
[----:B------:R-:W-:Y:S02]  /*03d0*/  SHF.R.S32.HI R8, RZ, 0x1f, R0 ;  /* 0x0000001fff087819 */ /* 0x000fe40000011400 */
[----:B------:R-:W-:Y:S02]  /*03e0*/  ISETP.GE.U32.AND P0, PT, R2, 0xf, PT ;  /* 0x0000000f0200780c */ /* 0x000fe40003f06070 */
[----:B------:R-:W-:Y:S02]  /*03f0*/  IADD3.X R2, PT, PT, R8, -0x1, RZ, P1, !PT ;  /* 0xffffffff08027810 */ /* 0x000fe40000ffe4ff */
[----:B------:R-:W-:Y:S02]  /*0400*/  LOP3.LUT P1, RZ, R0, 0xf, RZ, 0xc0, !PT ;  /* 0x0000000f00ff7812 */ /* 0x000fe4000782c0ff */
[----:B------:R-:W-:-:S02]  /*0410*/  ISETP.GE.U32.AND.EX P0, PT, R2, RZ, PT, P0 ;  /* 0x000000ff0200720c */ /* 0x000fc40003f06100 */
[----:B------:R-:W-:-:S11]  /*0420*/  CS2R R2, SRZ ;  /* 0x0000000000027805 */ /* 0x000fd6000001ff00 */
[----:B------:R-:W-:Y:S05]  /*0430*/  @!P0 BRA `(.L_x_104) ;  /* 0x0000000800608947 */ /* 0x000fea0003800000 */
[----:B------:R-:W1:Y:S01]  /*0440*/  LDCU.128 UR4, c[0x0][0x3a0] ;  /* 0x00007400ff0477ac */ /* 0x000e620008000c00 */
[----:B------:R-:W-:Y:S01]  /*0450*/  LOP3.LUT R2, R0, 0xfffffff0, RZ, 0xc0, !PT ;  /* 0xfffffff000027812 */ /* 0x000fe200078ec0ff */
[----:B------:R-:W-:-:S04]  /*0460*/  IMAD.MOV.U32 R3, RZ, RZ, R8 ;  /* 0x000000ffff037224 */ /* 0x000fc800078e0008 */
[----:B------:R-:W-:Y:S01]  /*0470*/  IMAD.MOV.U32 R9, RZ, RZ, R2 ;  /* 0x000000ffff097224 */ /* 0x000fe200078e0002 */
[----:B-1----:R-:W-:Y:S02]  /*0480*/  UIADD3 UR4, UP1, UPT, UR4, 0x20, URZ ;  /* 0x0000002004047890 */ /* 0x002fe4000ff3e0ff */
[----:B------:R-:W-:Y:S02]  /*0490*/  UIADD3 UR6, UP0, UPT, UR6, 0x3c, URZ ;  /* 0x0000003c06067890 */ /* 0x000fe4000ff1e0ff */
[----:B------:R-:W-:Y:S02]  /*04a0*/  UIADD3.X UR5, UPT, UPT, URZ, UR5, URZ, UP1, !UPT ;  /* 0x00000005ff057290 */ /* 0x000fe40008ffe4ff */
[----:B------:R-:W-:Y:S01]  /*04b0*/  IMAD.U32 R12, RZ, RZ, UR4 ;  /* 0x00000004ff0c7e24 */ /* 0x000fe2000f8e00ff */
[----:B------:R-:W-:Y:S01]  /*04c0*/  UIADD3.X UR7, UPT, UPT, URZ, UR7, URZ, UP0, !UPT ;  /* 0x00000007ff077290 */ /* 0x000fe200087fe4ff */
[----:B------:R-:W-:Y:S02]  /*04d0*/  UMOV UR4, URZ ;  /* 0x000000ff00047c82 */ /* 0x000fe40008000000 */
[----:B------:R-:W-:Y:S01]  /*04e0*/  IMAD.U32 R15, RZ, RZ, UR5 ;  /* 0x00000005ff0f7e24 */ /* 0x000fe2000f8e00ff */
[----:B------:R-:W-:-:S08]  /*04f0*/  UMOV UR5, URZ ;  /* 0x000000ff00057c82 */ /* 0x000fd00008000000 */
.L_x_105:
[----:B0-----:R-:W0:Y:S02]  /*0500*/  LDC.64 R4, c[0x0][0x3b0] ;  /* 0x0000ec00ff047b82 */ /* 0x001e240000000a00 */
[----:B0-2---:R-:W2:Y:S02]  /*0510*/  LDG.E R7, desc[UR36][R4.64] ;  /* 0x0000002404077981 */ /* 0x005ea4000c1e1900 */
[----:B--2---:R-:W-:-:S05]  /*0520*/  IMAD R7, R7, R0, RZ ;  /* 0x0000000007077224 */ /* 0x004fca00078e02ff */
[----:B------:R-:W-:-:S04]  /*0530*/  IADD3 R10, P0, PT, R7, UR4, RZ ;  /* 0x00000004070a7c10 */ /* 0x000fc8000ff1e0ff */
[----:B------:R-:W-:Y:S02]  /*0540*/  LEA.HI.X.SX32 R7, R7, UR5, 0x1, P0 ;  /* 0x0000000507077c11 */ /* 0x000fe400080f0eff */
[----:B------:R-:W-:-:S04]  /*0550*/  LEA R6, P0, R10, UR6, 0x2 ;  /* 0x000000060a067c11 */ /* 0x000fc8000f8010ff */
[----:B------:R-:W-:-:S05]  /*0560*/  LEA.HI.X R7, R10, UR7, R7, 0x2, P0 ;  /* 0x000000070a077c11 */ /* 0x000fca00080f1407 */
[----:B------:R0:W2:Y:S02]  /*0570*/  LDG.E R13, desc[UR36][R6.64+-0x3c] ;  /* 0xffffc424060d7981 */ /* 0x0000a4000c1e1900 */
[----:B0-----:R-:W-:Y:S02]  /*0580*/  IMAD.MOV.U32 R6, RZ, RZ, R12 ;  /* 0x000000ffff067224 */ /* 0x001fe400078e000c */
[----:B------:R-:W-:-:S05]  /*0590*/  IMAD.MOV.U32 R7, RZ, RZ, R15 ;  /* 0x000000ffff077224 */ /* 0x000fca00078e000f */
[----:B--2---:R0:W-:Y:S04]  /*05a0*/  STG.E desc[UR36][R6.64+-0x20], R13 ;  /* 0xffffe00d06007986 */ /* 0x0041e8000c101924 */
[----:B------:R-:W2:Y:S02]  /*05b0*/  LDG.E R11, desc[UR36][R4.64] ;  /* 0x00000024040b7981 */ /* 0x000ea4000c1e1900 */
[----:B--2---:R-:W-:-:S05]  /*05c0*/  IMAD R11, R11, R0, RZ ;  /* 0x000000000b0b7224 */ /* 0x004fca00078e02ff */
[----:B------:R-:W-:-:S04]  /*05d0*/  IADD3 R12, P0, PT, R11, UR4, RZ ;  /* 0x000000040b0c7c10 */ /* 0x000fc8000ff1e0ff */
[----:B------:R-:W-:Y:S02]  /*05e0*/  LEA.HI.X.SX32 R11, R11, UR5, 0x1, P0 ;  /* 0x000000050b0b7c11 */ /* 0x000fe400080f0eff */
[----:B------:R-:W-:-:S04]  /*05f0*/  LEA R10, P0, R12, UR6, 0x2 ;  /* 0x000000060c0a7c11 */ /* 0x000fc8000f8010ff */
[----:B------:R-:W-:-:S06]  /*0600*/  LEA.HI.X R11, R12, UR7, R11, 0x2, P0 ;  /* 0x000000070c0b7c11 */ /* 0x000fcc00080f140b */
[----:B------:R-:W2:Y:S04]  /*0610*/  LDG.E R11, desc[UR36][R10.64+-0x38] ;  /* 0xffffc8240a0b7981 */ /* 0x000ea8000c1e1900 */
[----:B--2---:R1:W-:Y:S04]  /*0620*/  STG.E desc[UR36][R6.64+-0x1c], R11 ;  /* 0xffffe40b06007986 */ /* 0x0043e8000c101924 */
[----:B------:R-:W2:Y:S02]  /*0630*/  LDG.E R15, desc[UR36][R4.64] ;  /* 0x00000024040f7981 */ /* 0x000ea4000c1e1900 */
[----:B--2---:R-:W-:-:S05]  /*0640*/  IMAD R15, R15, R0, RZ ;  /* 0x000000000f0f7224 */ /* 0x004fca00078e02ff */
[----:B0-----:R-:W-:-:S04]  /*0650*/  IADD3 R13, P0, PT, R15, UR4, RZ ;  /* 0x000000040f0d7c10 */ /* 0x001fc8000ff1e0ff */
[----:B------:R-:W-:Y:S02]  /*0660*/  LEA.HI.X.SX32 R14, R15, UR5, 0x1, P0 ;  /* 0x000000050f0e7c11 */ /* 0x000fe400080f0eff */
[----:B------:R-:W-:-:S04]  /*0670*/  LEA R12, P0, R13, UR6, 0x2 ;  /* 0x000000060d0c7c11 */ /* 0x000fc8000f8010ff */
[----:B------:R-:W-:-:S06]  /*0680*/  LEA.HI.X R13, R13, UR7, R14, 0x2, P0 ;  /* 0x000000070d0d7c11 */ /* 0x000fcc00080f140e */
[----:B------:R-:W2:Y:S04]  /*0690*/  LDG.E R13, desc[UR36][R12.64+-0x34] ;  /* 0xffffcc240c0d7981 */ /* 0x000ea8000c1e1900 */
[----:B--2---:R0:W-:Y:S04]  /*06a0*/  STG.E desc[UR36][R6.64+-0x18], R13 ;  /* 0xffffe80d06007986 */ /* 0x0041e8000c101924 */
[----:B------:R-:W2:Y:S02]  /*06b0*/  LDG.E R15, desc[UR36][R4.64] ;  /* 0x00000024040f7981 */ /* 0x000ea4000c1e1900 */
[----:B--2---:R-:W-:-:S05]  /*06c0*/  IMAD R15, R15, R0, RZ ;  /* 0x000000000f0f7224 */ /* 0x004fca00078e02ff */
[----:B-1----:R-:W-:-:S04]  /*06d0*/  IADD3 R11, P0, PT, R15, UR4, RZ ;  /* 0x000000040f0b7c10 */ /* 0x002fc8000ff1e0ff */
        /* <DEDUP_REMOVED lines=93> */
[----:B------:R-:W3:Y:S02]  /*0cb0*/  LDG.E R15, desc[UR36][R4.64] ;  /* 0x00000024040f7981 */ /* 0x000ee4000c1e1900 */
[----:B---3--:R-:W-:-:S05]  /*0cc0*/  IMAD R15, R15, R0, RZ ;  /* 0x000000000f0f7224 */ /* 0x008fca00078e02ff */
[----:B-1----:R-:W-:-:S04]  /*0cd0*/  IADD3 R11, P0, PT, R15, UR4, RZ ;  /* 0x000000040f0b7c10 */ /* 0x002fc8000ff1e0ff */
[----:B------:R-:W-:Y:S02]  /*0ce0*/  LEA.HI.X.SX32 R14, R15, UR5, 0x1, P0 ;  /* 0x000000050f0e7c11 */ /* 0x000fe400080f0eff */
[----:B------:R-:W-:-:S04]  /*0cf0*/  LEA R10, P0, R11, UR6, 0x2 ;  /* 0x000000060b0a7c11 */ /* 0x000fc8000f8010ff */
[----:B------:R-:W-:-:S06]  /*0d00*/  LEA.HI.X R11, R11, UR7, R14, 0x2, P0 ;  /* 0x000000070b0b7c11 */ /* 0x000fcc00080f140e */
[----:B------:R-:W3:Y:S01]  /*0d10*/  LDG.E R11, desc[UR36][R10.64] ;  /* 0x000000240a0b7981 */ /* 0x000ee2000c1e1900 */
[----:B------:R-:W-:Y:S01]  /*0d20*/  IADD3 R9, P0, PT, R9, -0x10, RZ ;  /* 0xfffffff009097810 */ /* 0x000fe20007f1e0ff */
[----:B------:R-:W-:Y:S01]  /*0d30*/  UIADD3 UR4, UP0, UPT, UR4, 0x10, URZ ;  /* 0x0000001004047890 */ /* 0x000fe2000ff1e0ff */
[----:B------:R-:W-:Y:S02]  /*0d40*/  IADD3 R12, P2, PT, R6, 0x40, RZ ;  /* 0x00000040060c7810 */ /* 0x000fe40007f5e0ff */
[----:B------:R-:W-:Y:S01]  /*0d50*/  IADD3.X R8, PT, PT, R8, -0x1, RZ, P0, !PT ;  /* 0xffffffff08087810 */ /* 0x000fe200007fe4ff */
[----:B------:R-:W-:Y:S01]  /*0d60*/  UIADD3.X UR5, UPT, UPT, URZ, UR5, URZ, UP0, !UPT ;  /* 0x00000005ff057290 */ /* 0x000fe200087fe4ff */
[----:B------:R-:W-:Y:S01]  /*0d70*/  ISETP.NE.U32.AND P0, PT, R9, RZ, PT ;  /* 0x000000ff0900720c */ /* 0x000fe20003f05070 */
[----:B------:R-:W-:-:S03]  /*0d80*/  IMAD.X R15, RZ, RZ, R7, P2 ;  /* 0x000000ffff0f7224 */ /* 0x000fc600010e0607 */
[----:B------:R-:W-:Y:S01]  /*0d90*/  ISETP.NE.AND.EX P0, PT, R8, RZ, PT, P0 ;  /* 0x000000ff0800720c */ /* 0x000fe20003f05300 */
[----:B---3--:R2:W-:-:S12]  /*0da0*/  STG.E desc[UR36][R6.64+0x1c], R11 ;  /* 0x00001c0b06007986 */ /* 0x0085d8000c101924 */
[----:B------:R-:W-:Y:S05]  /*0db0*/  @P0 BRA `(.L_x_105) ;  /* 0xfffffff400d00947 */ /* 0x000fea000383ffff */
.L_x_104:
[----:B------:R-:W-:Y:S05]  /*0dc0*/  @!P1 EXIT ;  /* 0x000000000000994d */ /* 0x000fea0003800000 */
[----:B------:R-:W-:-:S04]  /*0dd0*/  LOP3.LUT R4, R0, 0xf, RZ, 0xc0, !PT ;  /* 0x0000000f00047812 */ /* 0x000fc800078ec0ff */
[----:B------:R-:W-:-:S04]  /*0de0*/  IADD3 R4, P1, PT, R4, -0x1, RZ ;  /* 0xffffffff04047810 */ /* 0x000fc80007f3e0ff */
[----:B------:R-:W-:Y:S01]  /*0df0*/  ISETP.GE.U32.AND P0, PT, R4, 0x7, PT ;  /* 0x000000070400780c */ /* 0x000fe20003f06070 */
[----:B------:R-:W-:Y:S01]  /*0e00*/  IMAD.X R4, RZ, RZ, -0x1, P1 ;  /* 0xffffffffff047424 */ /* 0x000fe200008e06ff */
[----:B------:R-:W-:-:S04]  /*0e10*/  LOP3.LUT P1, RZ, R0, 0x7, RZ, 0xc0, !PT ;  /* 0x0000000700ff7812 */ /* 0x000fc8000782c0ff */
[----:B------:R-:W-:-:S13]  /*0e20*/  ISETP.GE.U32.AND.EX P0, PT, R4, RZ, PT, P0 ;  /* 0x000000ff0400720c */ /* 0x000fda0003f06100 */
[----:B------:R-:W-:Y:S05]  /*0e30*/  @!P0 BRA `(.L_x_106) ;  /* 0x00000004001c8947 */ /* 0x000fea0003800000 */
[----:B--2---:R-:W1:Y:S08]  /*0e40*/  LDC.64 R6, c[0x0][0x3b0] ;  /* 0x0000ec00ff067b82 */ /* 0x004e700000000a00 */
[----:B0-----:R-:W0:Y:S01]  /*0e50*/  LDC.64 R4, c[0x0][0x3a8] ;  /* 0x0000ea00ff047b82 */ /* 0x001e220000000a00 */
[----:B-1----:R-:W2:Y:S02]  /*0e60*/  LDG.E R9, desc[UR36][R6.64] ;  /* 0x0000002406097981 */ /* 0x002ea4000c1e1900 */
[----:B--2---:R-:W-:-:S05]  /*0e70*/  IMAD R9, R9, R0, RZ ;  /* 0x0000000009097224 */ /* 0x004fca00078e02ff */
[----:B------:R-:W-:-:S04]  /*0e80*/  IADD3 R8, P0, PT, R9, R2, RZ ;  /* 0x0000000209087210 */ /* 0x000fc80007f1e0ff */
[----:B------:R-:W-:Y:S02]  /*0e90*/  LEA.HI.X.SX32 R9, R9, R3, 0x1, P0 ;  /* 0x0000000309097211 */ /* 0x000fe400000f0eff */
[----:B0-----:R-:W-:-:S04]  /*0ea0*/  LEA R10, P0, R8, R4, 0x2 ;  /* 0x00000004080a7211 */ /* 0x001fc800078010ff */
[----:B------:R-:W-:Y:S02]  /*0eb0*/  LEA.HI.X R11, R8, R5, R9, 0x2, P0 ;  /* 0x00000005080b7211 */ /* 0x000fe400000f1409 */
[----:B------:R-:W0:Y:S04]  /*0ec0*/  LDC.64 R8, c[0x0][0x3a0] ;  /* 0x0000e800ff087b82 */ /* 0x000e280000000a00 */
[----:B------:R-:W2:Y:S01]  /*0ed0*/  LDG.E R11, desc[UR36][R10.64] ;  /* 0x000000240a0b7981 */ /* 0x000ea2000c1e1900 */
[----:B0-----:R-:W-:-:S04]  /*0ee0*/  LEA R8, P0, R2, R8, 0x2 ;  /* 0x0000000802087211 */ /* 0x001fc800078010ff */
[----:B------:R-:W-:-:S05]  /*0ef0*/  LEA.HI.X R9, R2, R9, R3, 0x2, P0 ;  /* 0x0000000902097211 */ /* 0x000fca00000f1403 */
[----:B--2---:R0:W-:Y:S04]  /*0f00*/  STG.E desc[UR36][R8.64], R11 ;  /* 0x0000000b08007986 */ /* 0x0041e8000c101924 */
[----:B------:R-:W2:Y:S02]  /*0f10*/  LDG.E R13, desc[UR36][R6.64] ;  /* 0x00000024060d7981 */ /* 0x000ea4000c1e1900 */
[----:B--2---:R-:W-:-:S05]  /*0f20*/  IMAD R13, R13, R0, RZ ;  /* 0x000000000d0d7224 */ /* 0x004fca00078e02ff */
[----:B------:R-:W-:-:S04]  /*0f30*/  IADD3 R14, P0, PT, R13, R2, RZ ;  /* 0x000000020d0e7210 */ /* 0x000fc80007f1e0ff */
[----:B------:R-:W-:Y:S02]  /*0f40*/  LEA.HI.X.SX32 R13, R13, R3, 0x1, P0 ;  /* 0x000000030d0d7211 */ /* 0x000fe400000f0eff */
[----:B------:R-:W-:-:S04]  /*0f50*/  LEA R12, P0, R14, R4, 0x2 ;  /* 0x000000040e0c7211 */ /* 0x000fc800078010ff */
[----:B------:R-:W-:-:S06]  /*0f60*/  LEA.HI.X R13, R14, R5, R13, 0x2, P0 ;  /* 0x000000050e0d7211 */ /* 0x000fcc00000f140d */
[----:B------:R-:W2:Y:S04]  /*0f70*/  LDG.E R13, desc[UR36][R12.64+0x4] ;  /* 0x000004240c0d7981 */ /* 0x000ea8000c1e1900 */
[----:B--2---:R1:W-:Y:S04]  /*0f80*/  STG.E desc[UR36][R8.64+0x4], R13 ;  /* 0x0000040d08007986 */ /* 0x0043e8000c101924 */
[----:B------:R-:W2:Y:S02]  /*0f90*/  LDG.E R15, desc[UR36][R6.64] ;  /* 0x00000024060f7981 */ /* 0x000ea4000c1e1900 */
[----:B--2---:R-:W-:-:S05]  /*0fa0*/  IMAD R15, R15, R0, RZ ;  /* 0x000000000f0f7224 */ /* 0x004fca00078e02ff */
[----:B0-----:R-:W-:-:S04]  /*0fb0*/  IADD3 R11, P0, PT, R15, R2, RZ ;  /* 0x000000020f0b7210 */ /* 0x001fc80007f1e0ff */
[----:B------:R-:W-:Y:S02]  /*0fc0*/  LEA.HI.X.SX32 R14, R15, R3, 0x1, P0 ;  /* 0x000000030f0e7211 */ /* 0x000fe400000f0eff */
[----:B------:R-:W-:-:S04]  /*0fd0*/  LEA R10, P0, R11, R4, 0x2 ;  /* 0x000000040b0a7211 */ /* 0x000fc800078010ff */
[----:B------:R-:W-:-:S06]  /*0fe0*/  LEA.HI.X R11, R11, R5, R14, 0x2, P0 ;  /* 0x000000050b0b7211 */ /* 0x000fcc00000f140e */
[----:B------:R-:W2:Y:S04]  /*0ff0*/  LDG.E R11, desc[UR36][R10.64+0x8] ;  /* 0x000008240a0b7981 */ /* 0x000ea8000c1e1900 */
[----:B--2---:R0:W-:Y:S04]  /*1000*/  STG.E desc[UR36][R8.64+0x8], R11 ;  /* 0x0000080b08007986 */ /* 0x0041e8000c101924 */
[----:B------:R-:W2:Y:S02]  /*1010*/  LDG.E R15, desc[UR36][R6.64] ;  /* 0x00000024060f7981 */ /* 0x000ea4000c1e1900 */
[----:B--2---:R-:W-:-:S05]  /*1020*/  IMAD R15, R15, R0, RZ ;  /* 0x000000000f0f7224 */ /* 0x004fca00078e02ff */
[----:B-1----:R-:W-:-:S04]  /*1030*/  IADD3 R13, P0, PT, R15, R2, RZ ;  /* 0x000000020f0d7210 */ /* 0x002fc80007f1e0ff */
        /* <DEDUP_REMOVED lines=31> */
[----:B------:R-:W-:-:S04]  /*1230*/  IADD3 R12, P0, PT, R15, R2, RZ ;  /* 0x000000020f0c7210 */ /* 0x000fc80007f1e0ff */
[----:B------:R-:W-:Y:S02]  /*1240*/  LEA.HI.X.SX32 R15, R15, R3, 0x1, P0 ;  /* 0x000000030f0f7211 */ /* 0x000fe400000f0eff */
[----:B------:R-:W-:-:S04]  /*1250*/  LEA R4, P0, R12, R4, 0x2 ;  /* 0x000000040c047211 */ /* 0x000fc800078010ff */
[----:B------:R-:W-:-:S06]  /*1260*/  LEA.HI.X R5, R12, R5, R15, 0x2, P0 ;  /* 0x000000050c057211 */ /* 0x000fcc00000f140f */
[----:B------:R-:W2:Y:S01]  /*1270*/  LDG.E R5, desc[UR36][R4.64+0x1c] ;  /* 0x00001c2404057981 */ /* 0x000ea2000c1e1900 */
[----:B------:R-:W-:-:S05]  /*1280*/  IADD3 R2, P0, PT, R2, 0x8, RZ ;  /* 0x0000000802027810 */ /* 0x000fca0007f1e0ff */
[----:B------:R-:W-:Y:S01]  /*1290*/  IMAD.X R3, RZ, RZ, R3, P0 ;  /* 0x000000ffff037224 */ /* 0x000fe200000e0603 */
[----:B--2---:R1:W-:Y:S07]  /*12a0*/  STG.E desc[UR36][R8.64+0x1c], R5 ;  /* 0x00001c0508007986 */ /* 0x0043ee000c101924 */
.L_x_106:
        /* <DEDUP_REMOVED lines=8> */
[----:B--2---:R-:W2:Y:S08]  /*1330*/  LDC.64 R6, c[0x0][0x3b0] ;  /* 0x0000ec00ff067b82 */ /* 0x004eb00000000a00 */
[----:B01----:R-:W0:Y:S01]  /*1340*/  LDC.64 R4, c[0x0][0x3a8] ;  /* 0x0000ea00ff047b82 */ /* 0x003e220000000a00 */
[----:B--2---:R-:W2:Y:S02]  /*1350*/  LDG.E R9, desc[UR36][R6.64] ;  /* 0x0000002406097981 */ /* 0x004ea4000c1e1900 */
        /* <DEDUP_REMOVED lines=36> */
.L_x_107:
[----:B------:R-:W-:Y:S05]  /*15a0*/  @!P1 EXIT ;  /* 0x000000000000994d */ /* 0x000fea0003800000 */
[----:B------:R-:W4:Y:S01]  /*15b0*/  LDC.64 R14, c[0x0][0x3a0] ;  /* 0x0000e800ff0e7b82 */ /* 0x000f220000000a00 */
[----:B------:R-:W-:Y:S01]  /*15c0*/  LOP3.LUT R12, R0, 0x3, RZ, 0xc0, !PT ;  /* 0x00000003000c7812 */ /* 0x000fe200078ec0ff */
[----:B-123--:R-:W-:-:S06]  /*15d0*/  IMAD.MOV.U32 R13, RZ, RZ, RZ ;  /* 0x000000ffff0d7224 */ /* 0x00efcc00078e00ff */
[----:B------:R-:W1:Y:S08]  /*15e0*/  LDC.64 R6, c[0x0][0x3b0] ;  /* 0x0000ec00ff067b82 */ /* 0x000e700000000a00 */
[----:B0-----:R-:W0:Y:S01]  /*15f0*/  LDC.64 R4, c[0x0][0x3a8] ;  /* 0x0000ea00ff047b82 */ /* 0x001e220000000a00 */
[----:B----4-:R-:W-:-:S04]  /*1600*/  LEA R14, P0, R2, R14, 0x2 ;  /* 0x0000000e020e7211 */ /* 0x010fc800078010ff */
[----:B------:R-:W-:-:S09]  /*1610*/  LEA.HI.X R15, R2, R15, R3, 0x2, P0 ;  /* 0x0000000f020f7211 */ /* 0x000fd200000f1403 */
.L_x_108:
[----:B-12---:R-:W2:Y:S02]  /*1620*/  LDG.E R9, desc[UR36][R6.64] ;  /* 0x0000002406097981 */ /* 0x006ea4000c1e1900 */
[----:B--2---:R-:W-:-:S05]  /*1630*/  IMAD R9, R9, R0, RZ ;  /* 0x0000000009097224 */ /* 0x004fca00078e02ff */
[----:B------:R-:W-:-:S04]  /*1640*/  IADD3 R10, P0, PT, R9, R2, RZ ;  /* 0x00000002090a7210 */ /* 0x000fc80007f1e0ff */
[----:B------:R-:W-:Y:S02]  /*1650*/  LEA.HI.X.SX32 R9, R9, R3, 0x1, P0 ;  /* 0x0000000309097211 */ /* 0x000fe400000f0eff */
[----:B0-----:R-:W-:-:S04]  /*1660*/  LEA R8, P0, R10, R4, 0x2 ;  /* 0x000000040a087211 */ /* 0x001fc800078010ff */
[----:B------:R-:W-:-:S05]  /*1670*/  LEA.HI.X R9, R10, R5, R9, 0x2, P0 ;  /* 0x000000050a097211 */ /* 0x000fca00000f1409 */
[----:B------:R0:W2:Y:S01]  /*1680*/  LDG.E R11, desc[UR36][R8.64] ;  /* 0x00000024080b7981 */ /* 0x0000a2000c1e1900 */
[----:B------:R-:W-:Y:S02]  /*1690*/  IADD3 R12, P0, PT, R12, -0x1, RZ ;  /* 0xffffffff0c0c7810 */ /* 0x000fe40007f1e0ff */
[----:B------:R-:W-:Y:S02]  /*16a0*/  IADD3 R2, P2, PT, R2, 0x1, RZ ;  /* 0x0000000102027810 */ /* 0x000fe40007f5e0ff */
[----:B------:R-:W-:Y:S02]  /*16b0*/  IADD3.X R13, PT, PT, R13, -0x1, RZ, P0, !PT ;  /* 0xffffffff0d0d7810 */ /* 0x000fe400007fe4ff */
[----:B------:R-:W-:Y:S01]  /*16c0*/  ISETP.NE.U32.AND P0, PT, R12, RZ, PT ;  /* 0x000000ff0c00720c */ /* 0x000fe20003f05070 */
[----:B------:R-:W-:Y:S02]  /*16d0*/  IMAD.X R3, RZ, RZ, R3, P2 ;  /* 0x000000ffff037224 */ /* 0x000fe400010e0603 */
[----:B0-----:R-:W-:Y:S01]  /*16e0*/  IMAD.MOV.U32 R8, RZ, RZ, R14 ;  /* 0x000000ffff087224 */ /* 0x001fe200078e000e */
[----:B------:R-:W-:Y:S01]  /*16f0*/  ISETP.NE.AND.EX P0, PT, R13, RZ, PT, P0 ;  /* 0x000000ff0d00720c */ /* 0x000fe20003f05300 */
[----:B------:R-:W-:Y:S01]  /*1700*/  IMAD.MOV.U32 R9, RZ, RZ, R15 ;  /* 0x000000ffff097224 */ /* 0x000fe200078e000f */
[----:B------:R-:W-:-:S05]  /*1710*/  IADD3 R14, P1, PT, R14, 0x4, RZ ;  /* 0x000000040e0e7810 */ /* 0x000fca0007f3e0ff */
[----:B------:R-:W-:Y:S01]  /*1720*/  IMAD.X R15, RZ, RZ, R15, P1 ;  /* 0x000000ffff0f7224 */ /* 0x000fe200008e060f */
[----:B--2---:R2:W-:Y:S05]  /*1730*/  STG.E desc[UR36][R8.64], R11 ;  /* 0x0000000b08007986 */ /* 0x0045ea000c101924 */
[----:B------:R-:W-:Y:S05]  /*1740*/  @P0 BRA `(.L_x_108) ;  /* 0xfffffffc00b40947 */ /* 0x000fea000383ffff */
[----:B------:R-:W-:Y:S05]  /*1750*/  EXIT ;  /* 0x000000000000794d */ /* 0x000fea0003800000 */
.L_x_109:
        /* <DEDUP_REMOVED lines=10> */
.L_x_116:


//--------------------- .nv.global.init           --------------------------
	.section	.nv.global.init,"aw",@progbits
	.align	4
.nv.global.init:
	.type		__cudart_i2opi_f,@object
	.size		__cudart_i2opi_f,(mrg32k3aM1SubSeq - __cudart_i2opi_f)
__cudart_i2opi_f:
        /*0000*/ 	.byte	0x41, 0x90, 0x43, 0x3c, 0x99, 0x95, 0x62, 0xdb, 0xc0, 0xdd, 0x34, 0xf5, 0xd1, 0x57, 0x27, 0xfc
        /*0010*/ 	.byte	0x29, 0x15, 0x44, 0x4e, 0x6e, 0x83, 0xf9, 0xa2
	.type		mrg32k3aM1SubSeq,@object
	.size		mrg32k3aM1SubSeq,(mrg32k3aM2SubSeq - mrg32k3aM1SubSeq)
mrg32k3aM1SubSeq:
        /*0018*/ 	.byte	0x0b, 0xcc, 0xee, 0x04, 0x73, 0x29, 0x8b, 0x6f, 0xf6, 0x53, 0x03, 0xf6, 0x23, 0xf6, 0xea, 0xda
        /* <DEDUP_REMOVED lines=125> */
	.type		mrg32k3aM2SubSeq,@object
	.size		mrg32k3aM2SubSeq,(mrg32k3aM1 - mrg32k3aM2SubSeq)
mrg32k3aM2SubSeq:
        /* <DEDUP_REMOVED lines=126> */
	.type		mrg32k3aM1,@object
	.size		mrg32k3aM1,(mrg32k3aM1Seq - mrg32k3aM1)
mrg32k3aM1:
        /* <DEDUP_REMOVED lines=144> */
	.type		mrg32k3aM1Seq,@object
	.size		mrg32k3aM1Seq,(mrg32k3aM2 - mrg32k3aM1Seq)
mrg32k3aM1Seq:
        /* <DEDUP_REMOVED lines=144> */
	.type		mrg32k3aM2,@object
	.size		mrg32k3aM2,(mrg32k3aM2Seq - mrg32k3aM2)
mrg32k3aM2:
        /* <DEDUP_REMOVED lines=144> */
	.type		mrg32k3aM2Seq,@object
	.size		mrg32k3aM2Seq,(precalc_xorwow_matrix - mrg32k3aM2Seq)
mrg32k3aM2Seq:
        /* <DEDUP_REMOVED lines=144> */
	.type		precalc_xorwow_matrix,@object
	.size		precalc_xorwow_matrix,(precalc_xorwow_offset_matrix - precalc_xorwow_matrix)
precalc_xorwow_matrix:
        /* <DEDUP_REMOVED lines=6400> */
	.type		precalc_xorwow_offset_matrix,@object
	.size		precalc_xorwow_offset_matrix,($str$1 - precalc_xorwow_offset_matrix)
precalc_xorwow_offset_matrix:
        /* <DEDUP_REMOVED lines=6400> */
	.type		$str$1,@object
	.size		$str$1,($str - $str$1)
$str$1:
        /*353d8*/ 	.byte	0x25, 0x66, 0x20, 0x2d, 0x20, 0x25, 0x64, 0x0a, 0x00
	.type		$str,@object
	.size		$str,(.L_9 - $str)
$str:
        /*353e1*/ 	.byte	0x25, 0x66, 0x20, 0x2d, 0x20, 0x25, 0x64, 0x20, 0x2d, 0x20, 0x25, 0x64, 0x0a, 0x00
.L_9:


//--------------------- .nv.shared.reserved.0     --------------------------
	.section	.nv.shared.reserved.0,"aw",@nobits
	.weak		__nv_reservedSMEM_offset_0_alias
	.size		__nv_reservedSMEM_offset_0_alias, 0, 64
	.other		__nv_reservedSMEM_offset_0_alias,@"STO_CUDA_RESERVED_SHARED STV_DEFAULT"
__nv_reservedSMEM_offset_0_alias:
	.zero		0
	.zero		64


//--------------------- .nv.constant0._Z8move_batiPfS_S_S_S_S_fffS_S_fS_ --------------------------
	.section	.nv.constant0._Z8move_batiPfS_S_S_S_S_fffS_S_fS_,"a",@progbits
	.sectionflags	@""
	.align	4
.nv.constant0._Z8move_batiPfS_S_S_S_S_fffS_S_fS_:
	.zero		1000


//--------------------- .nv.constant0._Z8init_batiPfS_S_S_S_S_ --------------------------
	.section	.nv.constant0._Z8init_batiPfS_S_S_S_S_,"a",@progbits
	.sectionflags	@""
	.align	4
.nv.constant0._Z8init_batiPfS_S_S_S_S_:
	.zero		952


//--------------------- .nv.constant0._Z8best_batiPfS_iS_S_Pi --------------------------
	.section	.nv.constant0._Z8best_batiPfS_iS_S_Pi,"a",@progbits
	.sectionflags	@""
	.align	4
.nv.constant0._Z8best_batiPfS_iS_S_Pi:
	.zero		952


//--------------------- SYMBOLS --------------------------

	.type		.nv.reservedSmem.offset0,@object
	.size		.nv.reservedSmem.offset0,0x4
	.type		vprintf,@function
